// auto-generated by cutlass_sweep.gemm — config: {"arch": "sm_100", "cluster_m": 2, "cluster_n": 2, "dtype": "fp16", "stages": 5, "tile_k": 64, "tile_m": 256, "tile_n": 256}
#include "cutlass/cutlass.h"
#include "cutlass/gemm/collective/collective_builder.hpp"
#include "cutlass/gemm/device/gemm_universal_adapter.h"
#include "cutlass/gemm/kernel/gemm_universal.hpp"
#include "cutlass/epilogue/collective/collective_builder.hpp"

using ElemA = cutlass::half_t;
using ElemB = cutlass::half_t;
using ElemCD = cutlass::half_t;
using Acc  = float;
using TileShape    = cute::Shape<cute::_256, cute::_256, cute::_64>;
using ClusterShape = cute::Shape<cute::_2, cute::_2, cute::_1>;

using CollectiveEpilogue = typename cutlass::epilogue::collective::CollectiveBuilder<
    cutlass::arch::Sm100, cutlass::arch::OpClassTensorOp,
    TileShape, ClusterShape,
    cutlass::epilogue::collective::EpilogueTileAuto,
    Acc, Acc,
    ElemCD, cutlass::layout::RowMajor, 128 / cutlass::sizeof_bits<ElemCD>::value,
    ElemCD, cutlass::layout::RowMajor, 128 / cutlass::sizeof_bits<ElemCD>::value,
    cutlass::epilogue::collective::EpilogueScheduleAuto
  >::CollectiveOp;

using CollectiveMainloop = typename cutlass::gemm::collective::CollectiveBuilder<
    cutlass::arch::Sm100, cutlass::arch::OpClassTensorOp,
    ElemA, cutlass::layout::RowMajor, 128 / cutlass::sizeof_bits<ElemA>::value,
    ElemB, cutlass::layout::ColumnMajor, 128 / cutlass::sizeof_bits<ElemB>::value,
    Acc,
    TileShape, ClusterShape,
    cutlass::gemm::collective::StageCount<5>,
    cutlass::gemm::collective::KernelScheduleAuto
  >::CollectiveOp;

using GemmKernel = cutlass::gemm::kernel::GemmUniversal<
    cute::Shape<int,int,int,int>,
    CollectiveMainloop,
    CollectiveEpilogue
>;
using Gemm = cutlass::gemm::device::GemmUniversalAdapter<GemmKernel>;

// Force the device kernel symbol into the cubin without needing a host main.
auto* _anchor = &cutlass::device_kernel<GemmKernel>;


// ===== COMPILED SASS (sm_100a) =====

	.target	sm_100a

	.elftype	@"ET_EXEC"


//--------------------- .note.nv.tkinfo           --------------------------
	.section	.note.nv.tkinfo,"",@"SHT_NOTE"
	.sectionflags	@"SHF_NOTE_NV_TKINFO"
	.tkinfo
        /*0018*/ 	.word	0x00000002
        /*0030*/ 	.string	""
        /*0030*/ 	.string	"ptxas"
        /*0030*/ 	.string	"Cuda compilation tools, release 13.0, V13.0.88"
        /*0030*/ 	.string	"Build cuda_13.0.r13.0/compiler.36424714_0"
        /*0030*/ 	.string	"-arch sm_100a -m 64 "



//--------------------- .note.nv.cuinfo           --------------------------
	.section	.note.nv.cuinfo,"",@"SHT_NOTE"
	.sectionflags	@"SHF_NOTE_NV_CUINFO"
        /*0018*/ 	.short	0x0002
        /*001a*/ 	.short	0x0064
        /*001c*/ 	.short	0x0082
	.zero		2


//--------------------- .nv.info                  --------------------------
	.section	.nv.info,"",@"SHT_CUDA_INFO"
	.align	4


	//----- nvinfo : EIATTR_REGCOUNT
	.align		4
        /*0000*/ 	.byte	0x04, 0x2f
        /*0002*/ 	.short	(.L_19 - .L_18)
	.align		4
.L_18:
        /*0004*/ 	.word	index@(_ZN7cutlass13device_kernelINS_4gemm6kernel13GemmUniversalIN4cute5tupleIJiiiiEEENS1_10collective13CollectiveMmaINS1_35MainloopSm100TmaUmmaWarpSpecializedILi5ELi2ELi2ENS5_IJNS4_1CILi2EEESB_NSA_ILi1EEEEEEEENS5_IJNSA_ILi256EEESF_NSA_ILi64EEEEEENS_6half_tENS5_IJlSC_lEEESI_SJ_NS4_8TiledMMAINS4_8MMA_AtomIJNS4_26SM100_MMA_F16BF16_2x1SM_SSISI_SI_fLi256ELi256ELNS4_4UMMA5MajorE0ELSO_0ELNSN_7ScaleInE0ELSP_0EEEEEENS4_6LayoutINS5_IJSC_SC_SC_EEENS5_IJNSA_ILi0EEESU_SU_EEEEENS5_IJNS4_10UnderscoreESX_SX_EEEEENS4_28SM100_TMA_2SM_LOAD_MULTICASTENS4_14ComposedLayoutINS4_7SwizzleILi3ELi4ELi3EEENS4_18smem_ptr_flag_bitsILi16EEENSS_INS5_IJNSA_ILi8EEESG_EEENS5_IJSG_SC_EEEEEEEvNS4_8identityENS4_18SM100_TMA_2SM_LOADES1A_vS1B_EENS_8epilogue10collective18CollectiveEpilogueINS1E_23Sm100TmaWarpSpecializedILi4ELi2ELi64ELb1ELb0EEEJNS5_IJNSA_ILi128EEESF_SG_EEENS5_IJNSS_IS1J_SC_EENSS_ISG_SC_EEEEESI_SJ_SI_SJ_NS1E_6fusion15FusionCallbacksIS1I_NS1O_17LinearCombinationISI_fSI_fLNS_15FloatRoundStyleE2EEES1K_S1N_JEEENS4_5SM1004TMEM4LOAD26SM100_TMEM_LOAD_32dp32b64xENS4_13SM90_TMA_LOADES1A_NS4_39AutoVectorizingCopyWithAssumedAlignmentILi128EEENS4_14SM90_TMA_STOREES1A_S20_S20_EEEvvEEEEvNT_6ParamsE)
        /*0008*/ 	.word	0x000000ad


	//----- nvinfo : EIATTR_FRAME_SIZE
	.align		4
.L_19:
        /*000c*/ 	.byte	0x04, 0x11
        /*000e*/ 	.short	(.L_21 - .L_20)
	.align		4
.L_20:
        /*0010*/ 	.word	index@($__internal_2_$__cuda_sm10x_tcgen05_guardrail_trap_unallocated_columns_being_dealloced)
        /*0014*/ 	.word	0x00000000


	//----- nvinfo : EIATTR_FRAME_SIZE
	.align		4
.L_21:
        /*0018*/ 	.byte	0x04, 0x11
        /*001a*/ 	.short	(.L_23 - .L_22)
	.align		4
.L_22:
        /*001c*/ 	.word	index@($__internal_1_$__cuda_sm10x_tcgen05_guardrail_trap_phase_invalid_during_alloc)
        /*0020*/ 	.word	0x00000000


	//----- nvinfo : EIATTR_FRAME_SIZE
	.align		4
.L_23:
        /*0024*/ 	.byte	0x04, 0x11
        /*0026*/ 	.short	(.L_25 - .L_24)
	.align		4
.L_24:
        /*0028*/ 	.word	index@($__internal_0_$__cuda_sm10x_tcgen05_guardrail_trap_col_being_dealloced_not_returned_by_alloc)
        /*002c*/ 	.word	0x00000000


	//----- nvinfo : EIATTR_FRAME_SIZE
	.align		4
.L_25:
        /*0030*/ 	.byte	0x04, 0x11
        /*0032*/ 	.short	(.L_27 - .L_26)
	.align		4
.L_26:
        /*0034*/ 	.word	index@(_ZN7cutlass13device_kernelINS_4gemm6kernel13GemmUniversalIN4cute5tupleIJiiiiEEENS1_10collective13CollectiveMmaINS1_35MainloopSm100TmaUmmaWarpSpecializedILi5ELi2ELi2ENS5_IJNS4_1CILi2EEESB_NSA_ILi1EEEEEEEENS5_IJNSA_ILi256EEESF_NSA_ILi64EEEEEENS_6half_tENS5_IJlSC_lEEESI_SJ_NS4_8TiledMMAINS4_8MMA_AtomIJNS4_26SM100_MMA_F16BF16_2x1SM_SSISI_SI_fLi256ELi256ELNS4_4UMMA5MajorE0ELSO_0ELNSN_7ScaleInE0ELSP_0EEEEEENS4_6LayoutINS5_IJSC_SC_SC_EEENS5_IJNSA_ILi0EEESU_SU_EEEEENS5_IJNS4_10UnderscoreESX_SX_EEEEENS4_28SM100_TMA_2SM_LOAD_MULTICASTENS4_14ComposedLayoutINS4_7SwizzleILi3ELi4ELi3EEENS4_18smem_ptr_flag_bitsILi16EEENSS_INS5_IJNSA_ILi8EEESG_EEENS5_IJSG_SC_EEEEEEEvNS4_8identityENS4_18SM100_TMA_2SM_LOADES1A_vS1B_EENS_8epilogue10collective18CollectiveEpilogueINS1E_23Sm100TmaWarpSpecializedILi4ELi2ELi64ELb1ELb0EEEJNS5_IJNSA_ILi128EEESF_SG_EEENS5_IJNSS_IS1J_SC_EENSS_ISG_SC_EEEEESI_SJ_SI_SJ_NS1E_6fusion15FusionCallbacksIS1I_NS1O_17LinearCombinationISI_fSI_fLNS_15FloatRoundStyleE2EEES1K_S1N_JEEENS4_5SM1004TMEM4LOAD26SM100_TMEM_LOAD_32dp32b64xENS4_13SM90_TMA_LOADES1A_NS4_39AutoVectorizingCopyWithAssumedAlignmentILi128EEENS4_14SM90_TMA_STOREES1A_S20_S20_EEEvvEEEEvNT_6ParamsE)
        /*0038*/ 	.word	0x00000000


	//----- nvinfo : EIATTR_MIN_STACK_SIZE
	.align		4
.L_27:
        /*003c*/ 	.byte	0x04, 0x12
        /*003e*/ 	.short	(.L_29 - .L_28)
	.align		4
.L_28:
        /*0040*/ 	.word	index@(_ZN7cutlass13device_kernelINS_4gemm6kernel13GemmUniversalIN4cute5tupleIJiiiiEEENS1_10collective13CollectiveMmaINS1_35MainloopSm100TmaUmmaWarpSpecializedILi5ELi2ELi2ENS5_IJNS4_1CILi2EEESB_NSA_ILi1EEEEEEEENS5_IJNSA_ILi256EEESF_NSA_ILi64EEEEEENS_6half_tENS5_IJlSC_lEEESI_SJ_NS4_8TiledMMAINS4_8MMA_AtomIJNS4_26SM100_MMA_F16BF16_2x1SM_SSISI_SI_fLi256ELi256ELNS4_4UMMA5MajorE0ELSO_0ELNSN_7ScaleInE0ELSP_0EEEEEENS4_6LayoutINS5_IJSC_SC_SC_EEENS5_IJNSA_ILi0EEESU_SU_EEEEENS5_IJNS4_10UnderscoreESX_SX_EEEEENS4_28SM100_TMA_2SM_LOAD_MULTICASTENS4_14ComposedLayoutINS4_7SwizzleILi3ELi4ELi3EEENS4_18smem_ptr_flag_bitsILi16EEENSS_INS5_IJNSA_ILi8EEESG_EEENS5_IJSG_SC_EEEEEEEvNS4_8identityENS4_18SM100_TMA_2SM_LOADES1A_vS1B_EENS_8epilogue10collective18CollectiveEpilogueINS1E_23Sm100TmaWarpSpecializedILi4ELi2ELi64ELb1ELb0EEEJNS5_IJNSA_ILi128EEESF_SG_EEENS5_IJNSS_IS1J_SC_EENSS_ISG_SC_EEEEESI_SJ_SI_SJ_NS1E_6fusion15FusionCallbacksIS1I_NS1O_17LinearCombinationISI_fSI_fLNS_15FloatRoundStyleE2EEES1K_S1N_JEEENS4_5SM1004TMEM4LOAD26SM100_TMEM_LOAD_32dp32b64xENS4_13SM90_TMA_LOADES1A_NS4_39AutoVectorizingCopyWithAssumedAlignmentILi128EEENS4_14SM90_TMA_STOREES1A_S20_S20_EEEvvEEEEvNT_6ParamsE)
        /*0044*/ 	.word	0x00000000
.L_29:


//--------------------- .nv.compat                --------------------------
	.section	.nv.compat,"",@"SHT_CUDA_COMPAT_INFO"
	.align	4
        /*0000*/ 	.byte	0x02, 0x09, 0x01, 0x00, 0x02, 0x02, 0x02, 0x00, 0x02, 0x05, 0x05, 0x00, 0x03, 0x07, 0x01, 0x01
        /*0010*/ 	.byte	0x02, 0x03, 0x01, 0x00, 0x02, 0x06, 0x01, 0x00, 0x04, 0x0b, 0x08, 0x00, 0x09, 0x00, 0x00, 0x00
        /*0020*/ 	.byte	0x00, 0x00, 0x00, 0x00


//--------------------- .nv.info._ZN7cutlass13device_kernelINS_4gemm6kernel13GemmUniversalIN4cute5tupleIJiiiiEEENS1_10collective13CollectiveMmaINS1_35MainloopSm100TmaUmmaWarpSpecializedILi5ELi2ELi2ENS5_IJNS4_1CILi2EEESB_NSA_ILi1EEEEEEEENS5_IJNSA_ILi256EEESF_NSA_ILi64EEEEEENS_6half_tENS5_IJlSC_lEEESI_SJ_NS4_8TiledMMAINS4_8MMA_AtomIJNS4_26SM100_MMA_F16BF16_2x1SM_SSISI_SI_fLi256ELi256ELNS4_4UMMA5MajorE0ELSO_0ELNSN_7ScaleInE0ELSP_0EEEEEENS4_6LayoutINS5_IJSC_SC_SC_EEENS5_IJNSA_ILi0EEESU_SU_EEEEENS5_IJNS4_10UnderscoreESX_SX_EEEEENS4_28SM100_TMA_2SM_LOAD_MULTICASTENS4_14ComposedLayoutINS4_7SwizzleILi3ELi4ELi3EEENS4_18smem_ptr_flag_bitsILi16EEENSS_INS5_IJNSA_ILi8EEESG_EEENS5_IJSG_SC_EEEEEEEvNS4_8identityENS4_18SM100_TMA_2SM_LOADES1A_vS1B_EENS_8epilogue10collective18CollectiveEpilogueINS1E_23Sm100TmaWarpSpecializedILi4ELi2ELi64ELb1ELb0EEEJNS5_IJNSA_ILi128EEESF_SG_EEENS5_IJNSS_IS1J_SC_EENSS_ISG_SC_EEEEESI_SJ_SI_SJ_NS1E_6fusion15FusionCallbacksIS1I_NS1O_17LinearCombinationISI_fSI_fLNS_15FloatRoundStyleE2EEES1K_S1N_JEEENS4_5SM1004TMEM4LOAD26SM100_TMEM_LOAD_32dp32b64xENS4_13SM90_TMA_LOADES1A_NS4_39AutoVectorizingCopyWithAssumedAlignmentILi128EEENS4_14SM90_TMA_STOREES1A_S20_S20_EEEvvEEEEvNT_6ParamsE --------------------------
	.section	.nv.info._ZN7cutlass13device_kernelINS_4gemm6kernel13GemmUniversalIN4cute5tupleIJiiiiEEENS1_10collective13CollectiveMmaINS1_35MainloopSm100TmaUmmaWarpSpecializedILi5ELi2ELi2ENS5_IJNS4_1CILi2EEESB_NSA_ILi1EEEEEEEENS5_IJNSA_ILi256EEESF_NSA_ILi64EEEEEENS_6half_tENS5_IJlSC_lEEESI_SJ_NS4_8TiledMMAINS4_8MMA_AtomIJNS4_26SM100_MMA_F16BF16_2x1SM_SSISI_SI_fLi256ELi256ELNS4_4UMMA5MajorE0ELSO_0ELNSN_7ScaleInE0ELSP_0EEEEEENS4_6LayoutINS5_IJSC_SC_SC_EEENS5_IJNSA_ILi0EEESU_SU_EEEEENS5_IJNS4_10UnderscoreESX_SX_EEEEENS4_28SM100_TMA_2SM_LOAD_MULTICASTENS4_14ComposedLayoutINS4_7SwizzleILi3ELi4ELi3EEENS4_18smem_ptr_flag_bitsILi16EEENSS_INS5_IJNSA_ILi8EEESG_EEENS5_IJSG_SC_EEEEEEEvNS4_8identityENS4_18SM100_TMA_2SM_LOADES1A_vS1B_EENS_8epilogue10collective18CollectiveEpilogueINS1E_23Sm100TmaWarpSpecializedILi4ELi2ELi64ELb1ELb0EEEJNS5_IJNSA_ILi128EEESF_SG_EEENS5_IJNSS_IS1J_SC_EENSS_ISG_SC_EEEEESI_SJ_SI_SJ_NS1E_6fusion15FusionCallbacksIS1I_NS1O_17LinearCombinationISI_fSI_fLNS_15FloatRoundStyleE2EEES1K_S1N_JEEENS4_5SM1004TMEM4LOAD26SM100_TMEM_LOAD_32dp32b64xENS4_13SM90_TMA_LOADES1A_NS4_39AutoVectorizingCopyWithAssumedAlignmentILi128EEENS4_14SM90_TMA_STOREES1A_S20_S20_EEEvvEEEEvNT_6ParamsE,"",@"SHT_CUDA_INFO"
	.sectionflags	@""
	.align	4


	//----- nvinfo : EIATTR_CUDA_API_VERSION
	.align		4
        /*0000*/ 	.byte	0x04, 0x37
        /*0002*/ 	.short	(.L_31 - .L_30)
.L_30:
        /*0004*/ 	.word	0x00000082


	//----- nvinfo : EIATTR_KPARAM_INFO
	.align		4
.L_31:
        /*0008*/ 	.byte	0x04, 0x17
        /*000a*/ 	.short	(.L_33 - .L_32)
.L_32:
        /*000c*/ 	.word	0x00000000
        /*0010*/ 	.short	0x0000
        /*0012*/ 	.short	0x0000
        /*0014*/ 	.byte	0x00, 0xf0, 0x01, 0x20


	//----- nvinfo : EIATTR_AT_ENTRY_FRAGMENTS
	.align		4
.L_33:
        /*0018*/ 	.byte	0x04, 0x4f
        /*001a*/ 	.short	(.L_35 - .L_34)


	//   ....[0]....
.L_34:
        /*001c*/ 	.word	0x00000007


	//----- nvinfo : EIATTR_RESERVED_SMEM_USED
	.align		4
.L_35:
        /*0020*/ 	.byte	0x01, 0x41
	.zero		2


	//----- nvinfo : EIATTR_SPARSE_MMA_MASK
	.align		4
        /*0024*/ 	.byte	0x03, 0x50
        /*0026*/ 	.short	0x0000


	//----- nvinfo : EIATTR_TCGEN05_2CTA_USED
	.align		4
        /*0028*/ 	.byte	0x01, 0x52
	.zero		2


	//----- nvinfo : EIATTR_MAXREG_COUNT
	.align		4
        /*002c*/ 	.byte	0x03, 0x1b
        /*002e*/ 	.short	0x00ff


	//----- nvinfo : EIATTR_NUM_BARRIERS
	.align		4
        /*0030*/ 	.byte	0x02, 0x4c
        /*0032*/ 	.byte	0x07
	.zero		1


	//----- nvinfo : EIATTR_EXTERNS
	.align		4
        /*0034*/ 	.byte	0x04, 0x0f
        /*0036*/ 	.short	(.L_37 - .L_36)


	//   ....[0]....
	.align		4
.L_36:
        /*0038*/ 	.word	index@(__assertfail)


	//----- nvinfo : EIATTR_MERCURY_ISA_VERSION
	.align		4
.L_37:
        /*003c*/ 	.byte	0x03, 0x5f
        /*003e*/ 	.short	0x0101


	//----- nvinfo : EIATTR_INT_WARP_WIDE_INSTR_OFFSETS
	.align		4
        /*0040*/ 	.byte	0x04, 0x31
        /*0042*/ 	.short	(.L_39 - .L_38)


	//   ....[0]....
.L_38:
        /*0044*/ 	.word	0x00000d50


	//   ....[1]....
        /*0048*/ 	.word	0x00000df0


	//   ....[2]....
        /*004c*/ 	.word	0x00004200


	//   ....[3]....
        /*0050*/ 	.word	0x00004220


	//   ....[4]....
        /*0054*/ 	.word	0x00004250


	//   ....[5]....
        /*0058*/ 	.word	0x00004d90


	//   ....[6]....
        /*005c*/ 	.word	0x00004e00


	//   ....[7]....
        /*0060*/ 	.word	0x00004ee0


	//   ....[8]....
        /*0064*/ 	.word	0x00004f60


	//   ....[9]....
        /*0068*/ 	.word	0x00005060


	//   ....[10]....
        /*006c*/ 	.word	0x000050e0


	//   ....[11]....
        /*0070*/ 	.word	0x000051d0


	//   ....[12]....
        /*0074*/ 	.word	0x00005280


	//----- nvinfo : EIATTR_COOP_GROUP_MASK_REGIDS
	.align		4
.L_39:
        /*0078*/ 	.byte	0x04, 0x29
        /*007a*/ 	.short	(.L_41 - .L_40)


	//   ....[0]....
.L_40:
        /*007c*/ 	.word	0xffffffff


	//   ....[1]....
        /*0080*/ 	.word	0xffffffff


	//   ....[2]....
        /*0084*/ 	.word	0xffffffff


	//   ....[3]....
        /*0088*/ 	.word	0xffffffff


	//   ....[4]....
        /*008c*/ 	.word	0xffffffff


	//   ....[5]....
        /*0090*/ 	.word	0xffffffff


	//   ....[6]....
        /*0094*/ 	.word	0xffffffff


	//   ....[7]....
        /*0098*/ 	.word	0xffffffff


	//   ....[8]....
        /*009c*/ 	.word	0xffffffff


	//   ....[9]....
        /*00a0*/ 	.word	0xffffffff


	//   ....[10]....
        /*00a4*/ 	.word	0xffffffff


	//   ....[11]....
        /*00a8*/ 	.word	0xffffffff


	//   ....[12]....
        /*00ac*/ 	.word	0xffffffff


	//   ....[13]....
        /*00b0*/ 	.word	0xffffffff


	//----- nvinfo : EIATTR_COOP_GROUP_INSTR_OFFSETS
	.align		4
.L_41:
        /*00b4*/ 	.byte	0x04, 0x28
        /*00b6*/ 	.short	(.L_43 - .L_42)


	//   ....[0]....
.L_42:
        /*00b8*/ 	.word	0x000000b0


	//   ....[1]....
        /*00bc*/ 	.word	0x00000520


	//   ....[2]....
        /*00c0*/ 	.word	0x00000700


	//   ....[3]....
        /*00c4*/ 	.word	0x00000890


	//   ....[4]....
        /*00c8*/ 	.word	0x00000980


	//   ....[5]....
        /*00cc*/ 	.word	0x00000ae0


	//   ....[6]....
        /*00d0*/ 	.word	0x00000c30


	//   ....[7]....
        /*00d4*/ 	.word	0x00000e70


	//   ....[8]....
        /*00d8*/ 	.word	0x000021c0


	//   ....[9]....
        /*00dc*/ 	.word	0x00003100


	//   ....[10]....
        /*00e0*/ 	.word	0x000035d0


	//   ....[11]....
        /*00e4*/ 	.word	0x00003600


	//   ....[12]....
        /*00e8*/ 	.word	0x00004100


	//   ....[13]....
        /*00ec*/ 	.word	0x00004310


	//----- nvinfo : EIATTR_VRC_CTA_INIT_COUNT
	.align		4
.L_43:
        /*00f0*/ 	.byte	0x02, 0x4a
        /*00f2*/ 	.byte	0x80
	.zero		1


	//----- nvinfo : EIATTR_SYSCALL_OFFSETS
	.align		4
        /*00f4*/ 	.byte	0x04, 0x46
        /*00f6*/ 	.short	(.L_45 - .L_44)


	//   ....[0]....
.L_44:
        /*00f8*/ 	.word	0x00005f10


	//   ....[1]....
        /*00fc*/ 	.word	0x00006000


	//   ....[2]....
        /*0100*/ 	.word	0x000069d0


	//   ....[3]....
        /*0104*/ 	.word	0x00007e90


	//   ....[4]....
        /*0108*/ 	.word	0x000092c0


	//   ....[5]....
        /*010c*/ 	.word	0x0000a6e0


	//----- nvinfo : EIATTR_MBARRIER_INSTR_OFFSETS
	.align		4
.L_45:
        /*0110*/ 	.byte	0x04, 0x39
        /*0112*/ 	.short	(.L_47 - .L_46)


	//   ....[0]....
.L_46:
        /*0114*/ 	.word	0x00000650
        /*0118*/ 	.word	0x000000ff
        /*011c*/ 	.word	0x00000000
        /*0120*/ 	.short	0x0100
        /*0122*/ 	.byte	0x04
	.zero		1


	//   ....[1]....
        /*0124*/ 	.word	0x00000660
        /*0128*/ 	.word	0x000000ff
        /*012c*/ 	.word	0x00000028
        /*0130*/ 	.short	0x0100
        /*0132*/ 	.byte	0x04
	.zero		1


	//   ....[2]....
        /*0134*/ 	.word	0x00000670
        /*0138*/ 	.word	0x000000ff
        /*013c*/ 	.word	0x00000008
        /*0140*/ 	.short	0x0100
        /*0142*/ 	.byte	0x04
	.zero		1


	//   ....[3]....
        /*0144*/ 	.word	0x00000680
        /*0148*/ 	.word	0x000000ff
        /*014c*/ 	.word	0x00000030
        /*0150*/ 	.short	0x0100
        /*0152*/ 	.byte	0x04
	.zero		1


	//   ....[4]....
        /*0154*/ 	.word	0x00000690
        /*0158*/ 	.word	0x000000ff
        /*015c*/ 	.word	0x00000010
        /*0160*/ 	.short	0x0100
        /*0162*/ 	.byte	0x04
	.zero		1


	//   ....[5]....
        /*0164*/ 	.word	0x000006a0
        /*0168*/ 	.word	0x000000ff
        /*016c*/ 	.word	0x00000038
        /*0170*/ 	.short	0x0100
        /*0172*/ 	.byte	0x04
	.zero		1


	//   ....[6]....
        /*0174*/ 	.word	0x000006b0
        /*0178*/ 	.word	0x000000ff
        /*017c*/ 	.word	0x00000018
        /*0180*/ 	.short	0x0100
        /*0182*/ 	.byte	0x04
	.zero		1


	//   ....[7]....
        /*0184*/ 	.word	0x000006c0
        /*0188*/ 	.word	0x000000ff
        /*018c*/ 	.word	0x00000040
        /*0190*/ 	.short	0x0100
        /*0192*/ 	.byte	0x04
	.zero		1


	//   ....[8]....
        /*0194*/ 	.word	0x000006d0
        /*0198*/ 	.word	0x000000ff
        /*019c*/ 	.word	0x00000020
        /*01a0*/ 	.short	0x0100
        /*01a2*/ 	.byte	0x04
	.zero		1


	//   ....[9]....
        /*01a4*/ 	.word	0x000006e0
        /*01a8*/ 	.word	0x000000ff
        /*01ac*/ 	.word	0x00000048
        /*01b0*/ 	.short	0x0100
        /*01b2*/ 	.byte	0x04
	.zero		1


	//   ....[10]....
        /*01b4*/ 	.word	0x00000800
        /*01b8*/ 	.word	0x000000ff
        /*01bc*/ 	.word	0x00000050
        /*01c0*/ 	.short	0x0100
        /*01c2*/ 	.byte	0x04
	.zero		1


	//   ....[11]....
        /*01c4*/ 	.word	0x00000810
        /*01c8*/ 	.word	0x000000ff
        /*01cc*/ 	.word	0x00000070
        /*01d0*/ 	.short	0x0100
        /*01d2*/ 	.byte	0x04
	.zero		1


	//   ....[12]....
        /*01d4*/ 	.word	0x00000820
        /*01d8*/ 	.word	0x000000ff
        /*01dc*/ 	.word	0x00000058
        /*01e0*/ 	.short	0x0100
        /*01e2*/ 	.byte	0x04
	.zero		1


	//   ....[13]....
        /*01e4*/ 	.word	0x00000830
        /*01e8*/ 	.word	0x000000ff
        /*01ec*/ 	.word	0x00000078
        /*01f0*/ 	.short	0x0100
        /*01f2*/ 	.byte	0x04
	.zero		1


	//   ....[14]....
        /*01f4*/ 	.word	0x00000840
        /*01f8*/ 	.word	0x000000ff
        /*01fc*/ 	.word	0x00000060
        /*0200*/ 	.short	0x0100
        /*0202*/ 	.byte	0x04
	.zero		1


	//   ....[15]....
        /*0204*/ 	.word	0x00000850
        /*0208*/ 	.word	0x000000ff
        /*020c*/ 	.word	0x00000080
        /*0210*/ 	.short	0x0100
        /*0212*/ 	.byte	0x04
	.zero		1


	//   ....[16]....
        /*0214*/ 	.word	0x00000860
        /*0218*/ 	.word	0x000000ff
        /*021c*/ 	.word	0x00000068
        /*0220*/ 	.short	0x0100
        /*0222*/ 	.byte	0x04
	.zero		1


	//   ....[17]....
        /*0224*/ 	.word	0x00000870
        /*0228*/ 	.word	0x000000ff
        /*022c*/ 	.word	0x00000088
        /*0230*/ 	.short	0x0100
        /*0232*/ 	.byte	0x04
	.zero		1


	//   ....[18]....
        /*0234*/ 	.word	0x00000950
        /*0238*/ 	.word	0x000000ff
        /*023c*/ 	.word	0x00000090
        /*0240*/ 	.short	0x0100
        /*0242*/ 	.byte	0x06
	.zero		1


	//   ....[19]....
        /*0244*/ 	.word	0x00000960
        /*0248*/ 	.word	0x000000ff
        /*024c*/ 	.word	0x00000098
        /*0250*/ 	.short	0x0100
        /*0252*/ 	.byte	0x06
	.zero		1


	//   ....[20]....
        /*0254*/ 	.word	0x00000a90
        /*0258*/ 	.word	0x000000ff
        /*025c*/ 	.word	0x000000a0
        /*0260*/ 	.short	0x0100
        /*0262*/ 	.byte	0x06
	.zero		1


	//   ....[21]....
        /*0264*/ 	.word	0x00000aa0
        /*0268*/ 	.word	0x000000ff
        /*026c*/ 	.word	0x000000b0
        /*0270*/ 	.short	0x0100
        /*0272*/ 	.byte	0x06
	.zero		1


	//   ....[22]....
        /*0274*/ 	.word	0x00000ab0
        /*0278*/ 	.word	0x000000ff
        /*027c*/ 	.word	0x000000a8
        /*0280*/ 	.short	0x0100
        /*0282*/ 	.byte	0x06
	.zero		1


	//   ....[23]....
        /*0284*/ 	.word	0x00000ac0
        /*0288*/ 	.word	0x000000ff
        /*028c*/ 	.word	0x000000b8
        /*0290*/ 	.short	0x0100
        /*0292*/ 	.byte	0x06
	.zero		1


	//   ....[24]....
        /*0294*/ 	.word	0x00000be0
        /*0298*/ 	.word	0x000000ff
        /*029c*/ 	.word	0x000000c0
        /*02a0*/ 	.short	0x0100
        /*02a2*/ 	.byte	0x04
	.zero		1


	//   ....[25]....
        /*02a4*/ 	.word	0x00000bf0
        /*02a8*/ 	.word	0x000000ff
        /*02ac*/ 	.word	0x000000d0
        /*02b0*/ 	.short	0x0100
        /*02b2*/ 	.byte	0x04
	.zero		1


	//   ....[26]....
        /*02b4*/ 	.word	0x00000c00
        /*02b8*/ 	.word	0x000000ff
        /*02bc*/ 	.word	0x000000c8
        /*02c0*/ 	.short	0x0100
        /*02c2*/ 	.byte	0x04
	.zero		1


	//   ....[27]....
        /*02c4*/ 	.word	0x00000c10
        /*02c8*/ 	.word	0x000000ff
        /*02cc*/ 	.word	0x000000d8
        /*02d0*/ 	.short	0x0100
        /*02d2*/ 	.byte	0x04
	.zero		1


	//   ....[28]....
        /*02d4*/ 	.word	0x00000d00
        /*02d8*/ 	.word	0x000000ff
        /*02dc*/ 	.word	0x000000e0
        /*02e0*/ 	.short	0x0100
        /*02e2*/ 	.byte	0x04
	.zero		1


	//   ....[29]....
        /*02e4*/ 	.word	0x00000d10
        /*02e8*/ 	.word	0x000000ff
        /*02ec*/ 	.word	0x000000f0
        /*02f0*/ 	.short	0x0100
        /*02f2*/ 	.byte	0x04
	.zero		1


	//   ....[30]....
        /*02f4*/ 	.word	0x00000d20
        /*02f8*/ 	.word	0x000000ff
        /*02fc*/ 	.word	0x000000e8
        /*0300*/ 	.short	0x0100
        /*0302*/ 	.byte	0x04
	.zero		1


	//   ....[31]....
        /*0304*/ 	.word	0x00000d30
        /*0308*/ 	.word	0x000000ff
        /*030c*/ 	.word	0x000000f8
        /*0310*/ 	.short	0x0100
        /*0312*/ 	.byte	0x04
	.zero		1


	//   ....[32]....
        /*0314*/ 	.word	0x00000e30
        /*0318*/ 	.word	0x000000ff
        /*031c*/ 	.word	0x00000100
        /*0320*/ 	.short	0x0100
        /*0322*/ 	.byte	0x06
	.zero		1


	//   ....[33]....
        /*0324*/ 	.word	0x000019e0
        /*0328*/ 	.word	0x00000003
        /*032c*/ 	.word	0x000000f0
        /*0330*/ 	.short	0x010a
        /*0332*/ 	.byte	0xff
	.zero		1


	//   ....[34]....
        /*0334*/ 	.word	0x00001a10
        /*0338*/ 	.word	0x00000003
        /*033c*/ 	.word	0x000000e0
        /*0340*/ 	.short	0x0101
        /*0342*/ 	.byte	0xff
	.zero		1


	//   ....[35]....
        /*0344*/ 	.word	0x00001ad0
        /*0348*/ 	.word	0x000000ff
        /*034c*/ 	.word	0x00000028
        /*0350*/ 	.short	0x010a
        /*0352*/ 	.byte	0x04
	.zero		1


	//   ....[36]....
        /*0354*/ 	.word	0x00001ba0
        /*0358*/ 	.word	0x000000ff
        /*035c*/ 	.word	0x00000028
        /*0360*/ 	.short	0x010a
        /*0362*/ 	.byte	0x21
	.zero		1


	//   ....[37]....
        /*0364*/ 	.word	0x00001d50
        /*0368*/ 	.word	0x000000ff
        /*036c*/ 	.word	0x00000028
        /*0370*/ 	.short	0x010a
        /*0372*/ 	.byte	0x05
	.zero		1


	//   ....[38]....
        /*0374*/ 	.word	0x00001e60
        /*0378*/ 	.word	0x000000ff
        /*037c*/ 	.word	0x00000098
        /*0380*/ 	.short	0x0101
        /*0382*/ 	.byte	0x06
	.zero		1


	//   ....[39]....
        /*0384*/ 	.word	0x00001e80
        /*0388*/ 	.word	0x000000ff
        /*038c*/ 	.word	0x00000028
        /*0390*/ 	.short	0x010a
        /*0392*/ 	.byte	0x04
	.zero		1


	//   ....[40]....
        /*0394*/ 	.word	0x00001f00
        /*0398*/ 	.word	0x000000ff
        /*039c*/ 	.word	0x00000028
        /*03a0*/ 	.short	0x010a
        /*03a2*/ 	.byte	0x11
	.zero		1


	//   ....[41]....
        /*03a4*/ 	.word	0x00002090
        /*03a8*/ 	.word	0x000000ff
        /*03ac*/ 	.word	0x00000028
        /*03b0*/ 	.short	0x010a
        /*03b2*/ 	.byte	0x05
	.zero		1


	//   ....[42]....
        /*03b4*/ 	.word	0x000021f0
        /*03b8*/ 	.word	0x00000003
        /*03bc*/ 	.word	0x000000a0
        /*03c0*/ 	.short	0x010a
        /*03c2*/ 	.byte	0xff
	.zero		1


	//   ....[43]....
        /*03c4*/ 	.word	0x00002340
        /*03c8*/ 	.word	0x00000000
        /*03cc*/ 	.word	0x00000000
        /*03d0*/ 	.short	0x0101
        /*03d2*/ 	.byte	0xff
	.zero		1


	//   ....[44]....
        /*03d4*/ 	.word	0x000028f0
        /*03d8*/ 	.word	0x000000ff
        /*03dc*/ 	.word	0x00000000
        /*03e0*/ 	.short	0x010a
        /*03e2*/ 	.byte	0x04
	.zero		1


	//   ....[45]....
        /*03e4*/ 	.word	0x00002980
        /*03e8*/ 	.word	0x000000ff
        /*03ec*/ 	.word	0x00000000
        /*03f0*/ 	.short	0x010a
        /*03f2*/ 	.byte	0x05
	.zero		1


	//   ....[46]....
        /*03f4*/ 	.word	0x00002a10
        /*03f8*/ 	.word	0x000000ff
        /*03fc*/ 	.word	0x00000000
        /*0400*/ 	.short	0x010a
        /*0402*/ 	.byte	0x05
	.zero		1


	//   ....[47]....
        /*0404*/ 	.word	0x00002aa0
        /*0408*/ 	.word	0x000000ff
        /*040c*/ 	.word	0x00000000
        /*0410*/ 	.short	0x010a
        /*0412*/ 	.byte	0x05
	.zero		1


	//   ....[48]....
        /*0414*/ 	.word	0x00002b40
        /*0418*/ 	.word	0x00000000
        /*041c*/ 	.word	0x00000000
        /*0420*/ 	.short	0x010a
        /*0422*/ 	.byte	0xff
	.zero		1


	//   ....[49]....
        /*0424*/ 	.word	0x00002c60
        /*0428*/ 	.word	0x00000002
        /*042c*/ 	.word	0x000000e0
        /*0430*/ 	.short	0x010a
        /*0432*/ 	.byte	0xff
	.zero		1


	//   ....[50]....
        /*0434*/ 	.word	0x00002cc0
        /*0438*/ 	.word	0x00000004
        /*043c*/ 	.word	0x00000000
        /*0440*/ 	.short	0x0101
        /*0442*/ 	.byte	0xff
	.zero		1


	//   ....[51]....
        /*0444*/ 	.word	0x00002ce0
        /*0448*/ 	.word	0x000000ff
        /*044c*/ 	.word	0x000000b0
        /*0450*/ 	.short	0x010a
        /*0452*/ 	.byte	0x04
	.zero		1


	//   ....[52]....
        /*0454*/ 	.word	0x00002e00
        /*0458*/ 	.word	0x00000002
        /*045c*/ 	.word	0x000000a0
        /*0460*/ 	.short	0x010a
        /*0462*/ 	.byte	0xff
	.zero		1


	//   ....[53]....
        /*0464*/ 	.word	0x00002f10
        /*0468*/ 	.word	0x00000002
        /*046c*/ 	.word	0x00000000
        /*0470*/ 	.short	0x0101
        /*0472*/ 	.byte	0xff
	.zero		1


	//   ....[54]....
        /*0474*/ 	.word	0x00002fa0
        /*0478*/ 	.word	0x000000ff
        /*047c*/ 	.word	0x000000b0
        /*0480*/ 	.short	0x0106
        /*0482*/ 	.byte	0x04
	.zero		1


	//   ....[55]....
        /*0484*/ 	.word	0x00002fc0
        /*0488*/ 	.word	0x000000ff
        /*048c*/ 	.word	0x000000b0
        /*0490*/ 	.short	0x010a
        /*0492*/ 	.byte	0x04
	.zero		1


	//   ....[56]....
        /*0494*/ 	.word	0x00003050
        /*0498*/ 	.word	0x000000ff
        /*049c*/ 	.word	0x000000b0
        /*04a0*/ 	.short	0x0106
        /*04a2*/ 	.byte	0x07
	.zero		1


	//   ....[57]....
        /*04a4*/ 	.word	0x00003090
        /*04a8*/ 	.word	0x00000000
        /*04ac*/ 	.word	0x000000b0
        /*04b0*/ 	.short	0x010a
        /*04b2*/ 	.byte	0xff
	.zero		1


	//   ....[58]....
        /*04b4*/ 	.word	0x000032d0
        /*04b8*/ 	.word	0x000000ff
        /*04bc*/ 	.word	0x00000008
        /*04c0*/ 	.short	0x010a
        /*04c2*/ 	.byte	0x05
	.zero		1


	//   ....[59]....
        /*04c4*/ 	.word	0x000032f0
        /*04c8*/ 	.word	0x000000ff
        /*04cc*/ 	.word	0x00000008
        /*04d0*/ 	.short	0x010a
        /*04d2*/ 	.byte	0x05
	.zero		1


	//   ....[60]....
        /*04d4*/ 	.word	0x00003480
        /*04d8*/ 	.word	0x000000ff
        /*04dc*/ 	.word	0x00000008
        /*04e0*/ 	.short	0x010a
        /*04e2*/ 	.byte	0x05
	.zero		1


	//   ....[61]....
        /*04e4*/ 	.word	0x000034a0
        /*04e8*/ 	.word	0x000000ff
        /*04ec*/ 	.word	0x00000008
        /*04f0*/ 	.short	0x010a
        /*04f2*/ 	.byte	0x05
	.zero		1


	//   ....[62]....
        /*04f4*/ 	.word	0x00003560
        /*04f8*/ 	.word	0x000000ff
        /*04fc*/ 	.word	0x00000000
        /*0500*/ 	.short	0x0101
        /*0502*/ 	.byte	0x04
	.zero		1


	//   ....[63]....
        /*0504*/ 	.word	0x000038a0
        /*0508*/ 	.word	0x00000000
        /*050c*/ 	.word	0x000000a0
        /*0510*/ 	.short	0x010a
        /*0512*/ 	.byte	0xff
	.zero		1


	//   ....[64]....
        /*0514*/ 	.word	0x00003960
        /*0518*/ 	.word	0x00000000
        /*051c*/ 	.word	0x00000000
        /*0520*/ 	.short	0x0101
        /*0522*/ 	.byte	0xff
	.zero		1


	//   ....[65]....
        /*0524*/ 	.word	0x00003a20
        /*0528*/ 	.word	0x000000ff
        /*052c*/ 	.word	0x00000000
        /*0530*/ 	.short	0x010a
        /*0532*/ 	.byte	0x04
	.zero		1


	//   ....[66]....
        /*0534*/ 	.word	0x00003a30
        /*0538*/ 	.word	0x000000ff
        /*053c*/ 	.word	0x000000d0
        /*0540*/ 	.short	0x010a
        /*0542*/ 	.byte	0x1f
	.zero		1


	//   ....[67]....
        /*0544*/ 	.word	0x00003ae0
        /*0548*/ 	.word	0x000000ff
        /*054c*/ 	.word	0x00000000
        /*0550*/ 	.short	0x010a
        /*0552*/ 	.byte	0x05
	.zero		1


	//   ....[68]....
        /*0554*/ 	.word	0x00003c10
        /*0558*/ 	.word	0x000000ff
        /*055c*/ 	.word	0x00000000
        /*0560*/ 	.short	0x010a
        /*0562*/ 	.byte	0x04
	.zero		1


	//   ....[69]....
        /*0564*/ 	.word	0x00003f10
        /*0568*/ 	.word	0x000000ff
        /*056c*/ 	.word	0x00000000
        /*0570*/ 	.short	0x010a
        /*0572*/ 	.byte	0x04
	.zero		1


	//   ....[70]....
        /*0574*/ 	.word	0x00003fb0
        /*0578*/ 	.word	0x00000000
        /*057c*/ 	.word	0x00000000
        /*0580*/ 	.short	0x010a
        /*0582*/ 	.byte	0xff
	.zero		1


	//   ....[71]....
        /*0584*/ 	.word	0x00003ff0
        /*0588*/ 	.word	0x00000000
        /*058c*/ 	.word	0x00000000
        /*0590*/ 	.short	0x010a
        /*0592*/ 	.byte	0xff
	.zero		1


	//   ....[72]....
        /*0594*/ 	.word	0x00004060
        /*0598*/ 	.word	0x000000ff
        /*059c*/ 	.word	0x00000000
        /*05a0*/ 	.short	0x0101
        /*05a2*/ 	.byte	0x04
	.zero		1


	//   ....[73]....
        /*05a4*/ 	.word	0x000040a0
        /*05a8*/ 	.word	0x000000ff
        /*05ac*/ 	.word	0x00000100
        /*05b0*/ 	.short	0x010a
        /*05b2*/ 	.byte	0x1a
	.zero		1


	//   ....[74]....
        /*05b4*/ 	.word	0x000040f0
        /*05b8*/ 	.word	0x000000ff
        /*05bc*/ 	.word	0x00000000
        /*05c0*/ 	.short	0x0101
        /*05c2*/ 	.byte	0x04
	.zero		1


	//   ....[75]....
        /*05c4*/ 	.word	0x00004590
        /*05c8*/ 	.word	0x0000000c
        /*05cc*/ 	.word	0x000000a0
        /*05d0*/ 	.short	0x010a
        /*05d2*/ 	.byte	0xff
	.zero		1


	//   ....[76]....
        /*05d4*/ 	.word	0x00004700
        /*05d8*/ 	.word	0x00000000
        /*05dc*/ 	.word	0x00000000
        /*05e0*/ 	.short	0x0101
        /*05e2*/ 	.byte	0xff
	.zero		1


	//   ....[77]....
        /*05e4*/ 	.word	0x00004b90
        /*05e8*/ 	.word	0x000000ff
        /*05ec*/ 	.word	0x00000098
        /*05f0*/ 	.short	0x010a
        /*05f2*/ 	.byte	0x15
	.zero		1


	//   ....[78]....
        /*05f4*/ 	.word	0x00004d10
        /*05f8*/ 	.word	0x000000ff
        /*05fc*/ 	.word	0x00000070
        /*0600*/ 	.short	0x010a
        /*0602*/ 	.byte	0x15
	.zero		1


	//   ....[79]....
        /*0604*/ 	.word	0x00004e90
        /*0608*/ 	.word	0x000000ff
        /*060c*/ 	.word	0x00000050
        /*0610*/ 	.short	0x010b
        /*0612*/ 	.byte	0x15
	.zero		1


	//   ....[80]....
        /*0614*/ 	.word	0x00004ea0
        /*0618*/ 	.word	0x000000ff
        /*061c*/ 	.word	0x00000000
        /*0620*/ 	.short	0x0101
        /*0622*/ 	.byte	0x06
	.zero		1


	//   ....[81]....
        /*0624*/ 	.word	0x00004eb0
        /*0628*/ 	.word	0x000000ff
        /*062c*/ 	.word	0x00000078
        /*0630*/ 	.short	0x010a
        /*0632*/ 	.byte	0x15
	.zero		1


	//   ....[82]....
        /*0634*/ 	.word	0x00005010
        /*0638*/ 	.word	0x000000ff
        /*063c*/ 	.word	0x00000058
        /*0640*/ 	.short	0x010b
        /*0642*/ 	.byte	0x15
	.zero		1


	//   ....[83]....
        /*0644*/ 	.word	0x00005020
        /*0648*/ 	.word	0x000000ff
        /*064c*/ 	.word	0x00000000
        /*0650*/ 	.short	0x0101
        /*0652*/ 	.byte	0x06
	.zero		1


	//   ....[84]....
        /*0654*/ 	.word	0x00005030
        /*0658*/ 	.word	0x000000ff
        /*065c*/ 	.word	0x00000080
        /*0660*/ 	.short	0x010a
        /*0662*/ 	.byte	0x15
	.zero		1


	//   ....[85]....
        /*0664*/ 	.word	0x00005180
        /*0668*/ 	.word	0x000000ff
        /*066c*/ 	.word	0x00000060
        /*0670*/ 	.short	0x010b
        /*0672*/ 	.byte	0x15
	.zero		1


	//   ....[86]....
        /*0674*/ 	.word	0x00005190
        /*0678*/ 	.word	0x000000ff
        /*067c*/ 	.word	0x00000000
        /*0680*/ 	.short	0x0101
        /*0682*/ 	.byte	0x06
	.zero		1


	//   ....[87]....
        /*0684*/ 	.word	0x000051a0
        /*0688*/ 	.word	0x000000ff
        /*068c*/ 	.word	0x00000088
        /*0690*/ 	.short	0x010a
        /*0692*/ 	.byte	0x15
	.zero		1


	//   ....[88]....
        /*0694*/ 	.word	0x00005390
        /*0698*/ 	.word	0x000000ff
        /*069c*/ 	.word	0x00000068
        /*06a0*/ 	.short	0x010b
        /*06a2*/ 	.byte	0x15
	.zero		1


	//   ....[89]....
        /*06a4*/ 	.word	0x000053a0
        /*06a8*/ 	.word	0x000000ff
        /*06ac*/ 	.word	0x00000000
        /*06b0*/ 	.short	0x0101
        /*06b2*/ 	.byte	0x25
	.zero		1


	//   ....[90]....
        /*06b4*/ 	.word	0x000053d0
        /*06b8*/ 	.word	0x000000ff
        /*06bc*/ 	.word	0x00000070
        /*06c0*/ 	.short	0x010a
        /*06c2*/ 	.byte	0x15
	.zero		1


	//   ....[91]....
        /*06c4*/ 	.word	0x000053f0
        /*06c8*/ 	.word	0x000000ff
        /*06cc*/ 	.word	0x00000078
        /*06d0*/ 	.short	0x010a
        /*06d2*/ 	.byte	0x15
	.zero		1


	//   ....[92]....
        /*06d4*/ 	.word	0x00005410
        /*06d8*/ 	.word	0x000000ff
        /*06dc*/ 	.word	0x00000080
        /*06e0*/ 	.short	0x010a
        /*06e2*/ 	.byte	0x15
	.zero		1


	//   ....[93]....
        /*06e4*/ 	.word	0x00005450
        /*06e8*/ 	.word	0x00000000
        /*06ec*/ 	.word	0x00000088
        /*06f0*/ 	.short	0x010a
        /*06f2*/ 	.byte	0xff
	.zero		1


	//   ....[94]....
        /*06f4*/ 	.word	0x000057a0
        /*06f8*/ 	.word	0x00000003
        /*06fc*/ 	.word	0x000000a0
        /*0700*/ 	.short	0x010a
        /*0702*/ 	.byte	0xff
	.zero		1


	//   ....[95]....
        /*0704*/ 	.word	0x00005920
        /*0708*/ 	.word	0x00000000
        /*070c*/ 	.word	0x00000000
        /*0710*/ 	.short	0x0101
        /*0712*/ 	.byte	0xff
	.zero		1


	//   ....[96]....
        /*0714*/ 	.word	0x000064f0
        /*0718*/ 	.word	0x000000ff
        /*071c*/ 	.word	0x00000050
        /*0720*/ 	.short	0x010a
        /*0722*/ 	.byte	0x2c
	.zero		1


	//   ....[97]....
        /*0724*/ 	.word	0x000065b0
        /*0728*/ 	.word	0x000000a6
        /*072c*/ 	.word	0x000000c0
        /*0730*/ 	.short	0x010a
        /*0732*/ 	.byte	0xff
	.zero		1


	//   ....[98]....
        /*0734*/ 	.word	0x000066e0
        /*0738*/ 	.word	0x000000ff
        /*073c*/ 	.word	0x00000050
        /*0740*/ 	.short	0x010a
        /*0742*/ 	.byte	0x2c
	.zero		1


	//   ....[99]....
        /*0744*/ 	.word	0x000068b0
        /*0748*/ 	.word	0x000000a6
        /*074c*/ 	.word	0x000000c0
        /*0750*/ 	.short	0x010a
        /*0752*/ 	.byte	0xff
	.zero		1


	//   ....[100]....
        /*0754*/ 	.word	0x00007b30
        /*0758*/ 	.word	0x00000000
        /*075c*/ 	.word	0x00000000
        /*0760*/ 	.short	0x0101
        /*0762*/ 	.byte	0xff
	.zero		1


	//   ....[101]....
        /*0764*/ 	.word	0x00007b40
        /*0768*/ 	.word	0x00000003
        /*076c*/ 	.word	0x00000050
        /*0770*/ 	.short	0x010a
        /*0772*/ 	.byte	0xff
	.zero		1


	//   ....[102]....
        /*0774*/ 	.word	0x00007c20
        /*0778*/ 	.word	0x00000003
        /*077c*/ 	.word	0x00000050
        /*0780*/ 	.short	0x010a
        /*0782*/ 	.byte	0xff
	.zero		1


	//   ....[103]....
        /*0784*/ 	.word	0x00008f60
        /*0788*/ 	.word	0x0000004d
        /*078c*/ 	.word	0x00000000
        /*0790*/ 	.short	0x0101
        /*0792*/ 	.byte	0xff
	.zero		1


	//   ....[104]....
        /*0794*/ 	.word	0x00008f80
        /*0798*/ 	.word	0x00000000
        /*079c*/ 	.word	0x00000050
        /*07a0*/ 	.short	0x010a
        /*07a2*/ 	.byte	0xff
	.zero		1


	//   ....[105]....
        /*07a4*/ 	.word	0x00009050
        /*07a8*/ 	.word	0x00000000
        /*07ac*/ 	.word	0x00000050
        /*07b0*/ 	.short	0x010a
        /*07b2*/ 	.byte	0xff
	.zero		1


	//   ....[106]....
        /*07b4*/ 	.word	0x0000a390
        /*07b8*/ 	.word	0x0000004a
        /*07bc*/ 	.word	0x00000000
        /*07c0*/ 	.short	0x0101
        /*07c2*/ 	.byte	0xff
	.zero		1


	//   ....[107]....
        /*07c4*/ 	.word	0x0000a3b0
        /*07c8*/ 	.word	0x00000003
        /*07cc*/ 	.word	0x00000050
        /*07d0*/ 	.short	0x010a
        /*07d2*/ 	.byte	0xff
	.zero		1


	//   ....[108]....
        /*07d4*/ 	.word	0x0000a480
        /*07d8*/ 	.word	0x00000003
        /*07dc*/ 	.word	0x00000050
        /*07e0*/ 	.short	0x010a
        /*07e2*/ 	.byte	0xff
	.zero		1


	//   ....[109]....
        /*07e4*/ 	.word	0x0000a7d0
        /*07e8*/ 	.word	0x000000a6
        /*07ec*/ 	.word	0x00000000
        /*07f0*/ 	.short	0x0101
        /*07f2*/ 	.byte	0xff
	.zero		1


	//   ....[110]....
        /*07f4*/ 	.word	0x0000b800
        /*07f8*/ 	.word	0x00000000
        /*07fc*/ 	.word	0x00000000
        /*0800*/ 	.short	0x0101
        /*0802*/ 	.byte	0xff
	.zero		1


	//   ....[111]....
        /*0804*/ 	.word	0x0000ba90
        /*0808*/ 	.word	0x000000ff
        /*080c*/ 	.word	0x00000000
        /*0810*/ 	.short	0x0101
        /*0812*/ 	.byte	0x04
	.zero		1


	//   ....[112]....
        /*0814*/ 	.word	0x0000bab0
        /*0818*/ 	.word	0x00000003
        /*081c*/ 	.word	0x000000f0
        /*0820*/ 	.short	0x010a
        /*0822*/ 	.byte	0xff
	.zero		1


	//   ....[113]....
        /*0824*/ 	.word	0x0000bb10
        /*0828*/ 	.word	0x00000000
        /*082c*/ 	.word	0x00000028
        /*0830*/ 	.short	0x010a
        /*0832*/ 	.byte	0xff
	.zero		1


	//   ....[114]....
        /*0834*/ 	.word	0x0000bb70
        /*0838*/ 	.word	0x00000000
        /*083c*/ 	.word	0x00000028
        /*0840*/ 	.short	0x010a
        /*0842*/ 	.byte	0xff
	.zero		1


	//   ....[115]....
        /*0844*/ 	.word	0x0000bbc0
        /*0848*/ 	.word	0x00000003
        /*084c*/ 	.word	0x000000a0
        /*0850*/ 	.short	0x010a
        /*0852*/ 	.byte	0xff
	.zero		1


	//   ....[116]....
        /*0854*/ 	.word	0x0000bc20
        /*0858*/ 	.word	0x00000000
        /*085c*/ 	.word	0x00000000
        /*0860*/ 	.short	0x010a
        /*0862*/ 	.byte	0xff
	.zero		1


	//   ....[117]....
        /*0864*/ 	.word	0x0000bc80
        /*0868*/ 	.word	0x00000000
        /*086c*/ 	.word	0x00000000
        /*0870*/ 	.short	0x010a
        /*0872*/ 	.byte	0xff
	.zero		1


	//   ....[118]....
        /*0874*/ 	.word	0x0000bce0
        /*0878*/ 	.word	0x00000000
        /*087c*/ 	.word	0x00000000
        /*0880*/ 	.short	0x010a
        /*0882*/ 	.byte	0xff
	.zero		1


	//   ....[119]....
        /*0884*/ 	.word	0x0000bd40
        /*0888*/ 	.word	0x00000000
        /*088c*/ 	.word	0x00000000
        /*0890*/ 	.short	0x010a
        /*0892*/ 	.byte	0xff
	.zero		1


	//   ....[120]....
        /*0894*/ 	.word	0x0000bd90
        /*0898*/ 	.word	0x00000002
        /*089c*/ 	.word	0x000000e0
        /*08a0*/ 	.short	0x010a
        /*08a2*/ 	.byte	0xff
	.zero		1


	//   ....[121]....
        /*08a4*/ 	.word	0x0000bdf0
        /*08a8*/ 	.word	0x00000002
        /*08ac*/ 	.word	0x000000b0
        /*08b0*/ 	.short	0x010a
        /*08b2*/ 	.byte	0xff
	.zero		1


	//   ....[122]....
        /*08b4*/ 	.word	0x0000be40
        /*08b8*/ 	.word	0x00000002
        /*08bc*/ 	.word	0x000000a0
        /*08c0*/ 	.short	0x010a
        /*08c2*/ 	.byte	0xff
	.zero		1


	//   ....[123]....
        /*08c4*/ 	.word	0x0000bea0
        /*08c8*/ 	.word	0x00000000
        /*08cc*/ 	.word	0x000000b0
        /*08d0*/ 	.short	0x010a
        /*08d2*/ 	.byte	0xff
	.zero		1


	//   ....[124]....
        /*08d4*/ 	.word	0x0000bf00
        /*08d8*/ 	.word	0x00000000
        /*08dc*/ 	.word	0x00000008
        /*08e0*/ 	.short	0x010a
        /*08e2*/ 	.byte	0xff
	.zero		1


	//   ....[125]....
        /*08e4*/ 	.word	0x0000bfe0
        /*08e8*/ 	.word	0x00000000
        /*08ec*/ 	.word	0x00000008
        /*08f0*/ 	.short	0x010a
        /*08f2*/ 	.byte	0xff
	.zero		1


	//   ....[126]....
        /*08f4*/ 	.word	0x0000c030
        /*08f8*/ 	.word	0x00000000
        /*08fc*/ 	.word	0x000000a0
        /*0900*/ 	.short	0x010a
        /*0902*/ 	.byte	0xff
	.zero		1


	//   ....[127]....
        /*0904*/ 	.word	0x0000c090
        /*0908*/ 	.word	0x00000000
        /*090c*/ 	.word	0x000000d0
        /*0910*/ 	.short	0x010a
        /*0912*/ 	.byte	0xff
	.zero		1


	//   ....[128]....
        /*0914*/ 	.word	0x0000c0f0
        /*0918*/ 	.word	0x00000000
        /*091c*/ 	.word	0x00000000
        /*0920*/ 	.short	0x010a
        /*0922*/ 	.byte	0xff
	.zero		1


	//   ....[129]....
        /*0924*/ 	.word	0x0000c150
        /*0928*/ 	.word	0x00000000
        /*092c*/ 	.word	0x00000000
        /*0930*/ 	.short	0x010a
        /*0932*/ 	.byte	0xff
	.zero		1


	//   ....[130]....
        /*0934*/ 	.word	0x0000c1b0
        /*0938*/ 	.word	0x00000000
        /*093c*/ 	.word	0x00000100
        /*0940*/ 	.short	0x010a
        /*0942*/ 	.byte	0xff
	.zero		1


	//   ....[131]....
        /*0944*/ 	.word	0x0000c200
        /*0948*/ 	.word	0x0000000c
        /*094c*/ 	.word	0x000000a0
        /*0950*/ 	.short	0x010a
        /*0952*/ 	.byte	0xff
	.zero		1


	//   ....[132]....
        /*0954*/ 	.word	0x0000c260
        /*0958*/ 	.word	0x00000000
        /*095c*/ 	.word	0x00000098
        /*0960*/ 	.short	0x010a
        /*0962*/ 	.byte	0xff
	.zero		1


	//   ....[133]....
        /*0964*/ 	.word	0x0000c2c0
        /*0968*/ 	.word	0x00000000
        /*096c*/ 	.word	0x00000070
        /*0970*/ 	.short	0x010a
        /*0972*/ 	.byte	0xff
	.zero		1


	//   ....[134]....
        /*0974*/ 	.word	0x0000c320
        /*0978*/ 	.word	0x00000000
        /*097c*/ 	.word	0x00000078
        /*0980*/ 	.short	0x010a
        /*0982*/ 	.byte	0xff
	.zero		1


	//   ....[135]....
        /*0984*/ 	.word	0x0000c380
        /*0988*/ 	.word	0x00000000
        /*098c*/ 	.word	0x00000080
        /*0990*/ 	.short	0x010a
        /*0992*/ 	.byte	0xff
	.zero		1


	//   ....[136]....
        /*0994*/ 	.word	0x0000c3e0
        /*0998*/ 	.word	0x00000000
        /*099c*/ 	.word	0x00000088
        /*09a0*/ 	.short	0x010a
        /*09a2*/ 	.byte	0xff
	.zero		1


	//   ....[137]....
        /*09a4*/ 	.word	0x0000c440
        /*09a8*/ 	.word	0x00000000
        /*09ac*/ 	.word	0x00000070
        /*09b0*/ 	.short	0x010a
        /*09b2*/ 	.byte	0xff
	.zero		1


	//   ....[138]....
        /*09b4*/ 	.word	0x0000c4a0
        /*09b8*/ 	.word	0x00000000
        /*09bc*/ 	.word	0x00000078
        /*09c0*/ 	.short	0x010a
        /*09c2*/ 	.byte	0xff
	.zero		1


	//   ....[139]....
        /*09c4*/ 	.word	0x0000c500
        /*09c8*/ 	.word	0x00000000
        /*09cc*/ 	.word	0x00000080
        /*09d0*/ 	.short	0x010a
        /*09d2*/ 	.byte	0xff
	.zero		1


	//   ....[140]....
        /*09d4*/ 	.word	0x0000c550
        /*09d8*/ 	.word	0x00000003
        /*09dc*/ 	.word	0x000000a0
        /*09e0*/ 	.short	0x010a
        /*09e2*/ 	.byte	0xff
	.zero		1


	//   ....[141]....
        /*09e4*/ 	.word	0x0000c5b0
        /*09e8*/ 	.word	0x00000000
        /*09ec*/ 	.word	0x00000050
        /*09f0*/ 	.short	0x010a
        /*09f2*/ 	.byte	0xff
	.zero		1


	//   ....[142]....
        /*09f4*/ 	.word	0x0000c600
        /*09f8*/ 	.word	0x000000a6
        /*09fc*/ 	.word	0x000000c0
        /*0a00*/ 	.short	0x010a
        /*0a02*/ 	.byte	0xff
	.zero		1


	//   ....[143]....
        /*0a04*/ 	.word	0x0000c650
        /*0a08*/ 	.word	0x00000003
        /*0a0c*/ 	.word	0x00000050
        /*0a10*/ 	.short	0x010a
        /*0a12*/ 	.byte	0xff
	.zero		1


	//   ....[144]....
        /*0a14*/ 	.word	0x0000c6a0
        /*0a18*/ 	.word	0x00000000
        /*0a1c*/ 	.word	0x00000050
        /*0a20*/ 	.short	0x010a
        /*0a22*/ 	.byte	0xff
	.zero		1


	//   ....[145]....
        /*0a24*/ 	.word	0x0000c6f0
        /*0a28*/ 	.word	0x00000003
        /*0a2c*/ 	.word	0x00000050
        /*0a30*/ 	.short	0x010a
        /*0a32*/ 	.byte	0xff
	.zero		1


	//----- nvinfo : EIATTR_NUM_MBARRIERS
	.align		4
.L_47:
        /*0a34*/ 	.byte	0x03, 0x38
        /*0a36*/ 	.short	0x0021


	//----- nvinfo : EIATTR_EXIT_INSTR_OFFSETS
	.align		4
        /*0a38*/ 	.byte	0x04, 0x1c
        /*0a3a*/ 	.short	(.L_49 - .L_48)


	//   ....[0]....
.L_48:
        /*0a3c*/ 	.word	0x00002b70


	//   ....[1]....
        /*0a40*/ 	.word	0x00003060


	//   ....[2]....
        /*0a44*/ 	.word	0x000030c0


	//   ....[3]....
        /*0a48*/ 	.word	0x00004320


	//   ....[4]....
        /*0a4c*/ 	.word	0x00005480


	//   ....[5]....
        /*0a50*/ 	.word	0x000054c0


	//   ....[6]....
        /*0a54*/ 	.word	0x0000b980


	//   ....[7]....
        /*0a58*/ 	.word	0x0000ba00


	//   ....[8]....
        /*0a5c*/ 	.word	0x0000ba30


	//   ....[9]....
        /*0a60*/ 	.word	0x0000baa0


	//----- nvinfo : EIATTR_MAX_THREADS
	.align		4
.L_49:
        /*0a64*/ 	.byte	0x04, 0x05
        /*0a66*/ 	.short	(.L_51 - .L_50)
.L_50:
        /*0a68*/ 	.word	0x00000100
        /*0a6c*/ 	.word	0x00000001
        /*0a70*/ 	.word	0x00000001


	//----- nvinfo : EIATTR_CRS_STACK_SIZE
	.align		4
.L_51:
        /*0a74*/ 	.byte	0x04, 0x1e
        /*0a76*/ 	.short	(.L_53 - .L_52)
.L_52:
        /*0a78*/ 	.word	0x00000000


	//----- nvinfo : EIATTR_CBANK_PARAM_SIZE
	.align		4
.L_53:
        /*0a7c*/ 	.byte	0x03, 0x19
        /*0a7e*/ 	.short	0x0800


	//----- nvinfo : EIATTR_PARAM_CBANK
	.align		4
        /*0a80*/ 	.byte	0x04, 0x0a
        /*0a82*/ 	.short	(.L_55 - .L_54)
	.align		4
.L_54:
        /*0a84*/ 	.word	index@(.nv.constant0._ZN7cutlass13device_kernelINS_4gemm6kernel13GemmUniversalIN4cute5tupleIJiiiiEEENS1_10collective13CollectiveMmaINS1_35MainloopSm100TmaUmmaWarpSpecializedILi5ELi2ELi2ENS5_IJNS4_1CILi2EEESB_NSA_ILi1EEEEEEEENS5_IJNSA_ILi256EEESF_NSA_ILi64EEEEEENS_6half_tENS5_IJlSC_lEEESI_SJ_NS4_8TiledMMAINS4_8MMA_AtomIJNS4_26SM100_MMA_F16BF16_2x1SM_SSISI_SI_fLi256ELi256ELNS4_4UMMA5MajorE0ELSO_0ELNSN_7ScaleInE0ELSP_0EEEEEENS4_6LayoutINS5_IJSC_SC_SC_EEENS5_IJNSA_ILi0EEESU_SU_EEEEENS5_IJNS4_10UnderscoreESX_SX_EEEEENS4_28SM100_TMA_2SM_LOAD_MULTICASTENS4_14ComposedLayoutINS4_7SwizzleILi3ELi4ELi3EEENS4_18smem_ptr_flag_bitsILi16EEENSS_INS5_IJNSA_ILi8EEESG_EEENS5_IJSG_SC_EEEEEEEvNS4_8identityENS4_18SM100_TMA_2SM_LOADES1A_vS1B_EENS_8epilogue10collective18CollectiveEpilogueINS1E_23Sm100TmaWarpSpecializedILi4ELi2ELi64ELb1ELb0EEEJNS5_IJNSA_ILi128EEESF_SG_EEENS5_IJNSS_IS1J_SC_EENSS_ISG_SC_EEEEESI_SJ_SI_SJ_NS1E_6fusion15FusionCallbacksIS1I_NS1O_17LinearCombinationISI_fSI_fLNS_15FloatRoundStyleE2EEES1K_S1N_JEEENS4_5SM1004TMEM4LOAD26SM100_TMEM_LOAD_32dp32b64xENS4_13SM90_TMA_LOADES1A_NS4_39AutoVectorizingCopyWithAssumedAlignmentILi128EEENS4_14SM90_TMA_STOREES1A_S20_S20_EEEvvEEEEvNT_6ParamsE)
        /*0a88*/ 	.short	0x0380
        /*0a8a*/ 	.short	0x0800


	//----- nvinfo : EIATTR_SW_WAR
	.align		4
.L_55:
        /*0a8c*/ 	.byte	0x04, 0x36
        /*0a8e*/ 	.short	(.L_57 - .L_56)
.L_56:
        /*0a90*/ 	.word	0x00000008
.L_57:


//--------------------- .nv.callgraph             --------------------------
	.section	.nv.callgraph,"",@"SHT_CUDA_CALLGRAPH"
	.align	4
	.sectionentsize	8
	.align		4
        /*0000*/ 	.word	0x00000000
	.align		4
        /*0004*/ 	.word	0xffffffff
	.align		4
        /*0008*/ 	.word	index@(_ZN7cutlass13device_kernelINS_4gemm6kernel13GemmUniversalIN4cute5tupleIJiiiiEEENS1_10collective13CollectiveMmaINS1_35MainloopSm100TmaUmmaWarpSpecializedILi5ELi2ELi2ENS5_IJNS4_1CILi2EEESB_NSA_ILi1EEEEEEEENS5_IJNSA_ILi256EEESF_NSA_ILi64EEEEEENS_6half_tENS5_IJlSC_lEEESI_SJ_NS4_8TiledMMAINS4_8MMA_AtomIJNS4_26SM100_MMA_F16BF16_2x1SM_SSISI_SI_fLi256ELi256ELNS4_4UMMA5MajorE0ELSO_0ELNSN_7ScaleInE0ELSP_0EEEEEENS4_6LayoutINS5_IJSC_SC_SC_EEENS5_IJNSA_ILi0EEESU_SU_EEEEENS5_IJNS4_10UnderscoreESX_SX_EEEEENS4_28SM100_TMA_2SM_LOAD_MULTICASTENS4_14ComposedLayoutINS4_7SwizzleILi3ELi4ELi3EEENS4_18smem_ptr_flag_bitsILi16EEENSS_INS5_IJNSA_ILi8EEESG_EEENS5_IJSG_SC_EEEEEEEvNS4_8identityENS4_18SM100_TMA_2SM_LOADES1A_vS1B_EENS_8epilogue10collective18CollectiveEpilogueINS1E_23Sm100TmaWarpSpecializedILi4ELi2ELi64ELb1ELb0EEEJNS5_IJNSA_ILi128EEESF_SG_EEENS5_IJNSS_IS1J_SC_EENSS_ISG_SC_EEEEESI_SJ_SI_SJ_NS1E_6fusion15FusionCallbacksIS1I_NS1O_17LinearCombinationISI_fSI_fLNS_15FloatRoundStyleE2EEES1K_S1N_JEEENS4_5SM1004TMEM4LOAD26SM100_TMEM_LOAD_32dp32b64xENS4_13SM90_TMA_LOADES1A_NS4_39AutoVectorizingCopyWithAssumedAlignmentILi128EEENS4_14SM90_TMA_STOREES1A_S20_S20_EEEvvEEEEvNT_6ParamsE)
	.align		4
        /*000c*/ 	.word	index@(__assertfail)
	.align		4
        /*0010*/ 	.word	0x00000000
	.align		4
        /*0014*/ 	.word	0xfffffffe
	.align		4
        /*0018*/ 	.word	0x00000000
	.align		4
        /*001c*/ 	.word	0xfffffffd
	.align		4
        /*0020*/ 	.word	0x00000000
	.align		4
        /*0024*/ 	.word	0xfffffffc


//--------------------- .nv.constant4             --------------------------
	.section	.nv.constant4,"a",@progbits
	.align	8
	.align		8
.nv.constant4:
        /*0000*/ 	.dword	__assertfail
	.align		8
        /*0008*/ 	.dword	__unnamed_1
	.align		8
        /*0010*/ 	.dword	__unnamed_2
	.align		8
        /*0018*/ 	.dword	_ZN39_INTERNAL_ba162b95_4_k_cu_34224ff6_70554cuda3std3__45__cpo5beginE
	.align		8
        /*0020*/ 	.dword	_ZN39_INTERNAL_ba162b95_4_k_cu_34224ff6_70554cuda3std3__45__cpo3endE
	.align		8
        /*0028*/ 	.dword	_ZN39_INTERNAL_ba162b95_4_k_cu_34224ff6_70554cuda3std3__45__cpo6cbeginE
	.align		8
        /*0030*/ 	.dword	_ZN39_INTERNAL_ba162b95_4_k_cu_34224ff6_70554cuda3std3__45__cpo4cendE
	.align		8
        /*0038*/ 	.dword	_ZN39_INTERNAL_ba162b95_4_k_cu_34224ff6_70554cuda3std3__441_GLOBAL__N__ba162b95_4_k_cu_34224ff6_70556ignoreE
	.align		8
        /*0040*/ 	.dword	_ZN39_INTERNAL_ba162b95_4_k_cu_34224ff6_70554cuda3std3__419piecewise_constructE
	.align		8
        /*0048*/ 	.dword	_ZN39_INTERNAL_ba162b95_4_k_cu_34224ff6_70554cuda3std3__48in_placeE
	.align		8
        /*0050*/ 	.dword	_ZN39_INTERNAL_ba162b95_4_k_cu_34224ff6_70554cuda3std6ranges3__45__cpo4swapE
	.align		8
        /*0058*/ 	.dword	_ZN39_INTERNAL_ba162b95_4_k_cu_34224ff6_70554cuda3std6ranges3__45__cpo9iter_moveE
	.align		8
        /*0060*/ 	.dword	_ZN39_INTERNAL_ba162b95_4_k_cu_34224ff6_70554cute7productE
	.align		8
        /*0068*/ 	.dword	_ZN39_INTERNAL_ba162b95_4_k_cu_34224ff6_70554cute1_E
	.align		8
        /*0070*/ 	.dword	$str$25
	.align		8
        /*0078*/ 	.dword	$str$26
	.align		8
        /*0080*/ 	.dword	$str$27
	.align		8
        /*0088*/ 	.dword	$str$28


//--------------------- .text._ZN7cutlass13device_kernelINS_4gemm6kernel13GemmUniversalIN4cute5tupleIJiiiiEEENS1_10collective13CollectiveMmaINS1_35MainloopSm100TmaUmmaWarpSpecializedILi5ELi2ELi2ENS5_IJNS4_1CILi2EEESB_NSA_ILi1EEEEEEEENS5_IJNSA_ILi256EEESF_NSA_ILi64EEEEEENS_6half_tENS5_IJlSC_lEEESI_SJ_NS4_8TiledMMAINS4_8MMA_AtomIJNS4_26SM100_MMA_F16BF16_2x1SM_SSISI_SI_fLi256ELi256ELNS4_4UMMA5MajorE0ELSO_0ELNSN_7ScaleInE0ELSP_0EEEEEENS4_6LayoutINS5_IJSC_SC_SC_EEENS5_IJNSA_ILi0EEESU_SU_EEEEENS5_IJNS4_10UnderscoreESX_SX_EEEEENS4_28SM100_TMA_2SM_LOAD_MULTICASTENS4_14ComposedLayoutINS4_7SwizzleILi3ELi4ELi3EEENS4_18smem_ptr_flag_bitsILi16EEENSS_INS5_IJNSA_ILi8EEESG_EEENS5_IJSG_SC_EEEEEEEvNS4_8identityENS4_18SM100_TMA_2SM_LOADES1A_vS1B_EENS_8epilogue10collective18CollectiveEpilogueINS1E_23Sm100TmaWarpSpecializedILi4ELi2ELi64ELb1ELb0EEEJNS5_IJNSA_ILi128EEESF_SG_EEENS5_IJNSS_IS1J_SC_EENSS_ISG_SC_EEEEESI_SJ_SI_SJ_NS1E_6fusion15FusionCallbacksIS1I_NS1O_17LinearCombinationISI_fSI_fLNS_15FloatRoundStyleE2EEES1K_S1N_JEEENS4_5SM1004TMEM4LOAD26SM100_TMEM_LOAD_32dp32b64xENS4_13SM90_TMA_LOADES1A_NS4_39AutoVectorizingCopyWithAssumedAlignmentILi128EEENS4_14SM90_TMA_STOREES1A_S20_S20_EEEvvEEEEvNT_6ParamsE --------------------------
	.section	.text._ZN7cutlass13device_kernelINS_4gemm6kernel13GemmUniversalIN4cute5tupleIJiiiiEEENS1_10collective13CollectiveMmaINS1_35MainloopSm100TmaUmmaWarpSpecializedILi5ELi2ELi2ENS5_IJNS4_1CILi2EEESB_NSA_ILi1EEEEEEEENS5_IJNSA_ILi256EEESF_NSA_ILi64EEEEEENS_6half_tENS5_IJlSC_lEEESI_SJ_NS4_8TiledMMAINS4_8MMA_AtomIJNS4_26SM100_MMA_F16BF16_2x1SM_SSISI_SI_fLi256ELi256ELNS4_4UMMA5MajorE0ELSO_0ELNSN_7ScaleInE0ELSP_0EEEEEENS4_6LayoutINS5_IJSC_SC_SC_EEENS5_IJNSA_ILi0EEESU_SU_EEEEENS5_IJNS4_10UnderscoreESX_SX_EEEEENS4_28SM100_TMA_2SM_LOAD_MULTICASTENS4_14ComposedLayoutINS4_7SwizzleILi3ELi4ELi3EEENS4_18smem_ptr_flag_bitsILi16EEENSS_INS5_IJNSA_ILi8EEESG_EEENS5_IJSG_SC_EEEEEEEvNS4_8identityENS4_18SM100_TMA_2SM_LOADES1A_vS1B_EENS_8epilogue10collective18CollectiveEpilogueINS1E_23Sm100TmaWarpSpecializedILi4ELi2ELi64ELb1ELb0EEEJNS5_IJNSA_ILi128EEESF_SG_EEENS5_IJNSS_IS1J_SC_EENSS_ISG_SC_EEEEESI_SJ_SI_SJ_NS1E_6fusion15FusionCallbacksIS1I_NS1O_17LinearCombinationISI_fSI_fLNS_15FloatRoundStyleE2EEES1K_S1N_JEEENS4_5SM1004TMEM4LOAD26SM100_TMEM_LOAD_32dp32b64xENS4_13SM90_TMA_LOADES1A_NS4_39AutoVectorizingCopyWithAssumedAlignmentILi128EEENS4_14SM90_TMA_STOREES1A_S20_S20_EEEvvEEEEvNT_6ParamsE,"ax",@progbits
	.align	128
.text._ZN7cutlass13device_kernelINS_4gemm6kernel13GemmUniversalIN4cute5tupleIJiiiiEEENS1_10collective13CollectiveMmaINS1_35MainloopSm100TmaUmmaWarpSpecializedILi5ELi2ELi2ENS5_IJNS4_1CILi2EEESB_NSA_ILi1EEEEEEEENS5_IJNSA_ILi256EEESF_NSA_ILi64EEEEEENS_6half_tENS5_IJlSC_lEEESI_SJ_NS4_8TiledMMAINS4_8MMA_AtomIJNS4_26SM100_MMA_F16BF16_2x1SM_SSISI_SI_fLi256ELi256ELNS4_4UMMA5MajorE0ELSO_0ELNSN_7ScaleInE0ELSP_0EEEEEENS4_6LayoutINS5_IJSC_SC_SC_EEENS5_IJNSA_ILi0EEESU_SU_EEEEENS5_IJNS4_10UnderscoreESX_SX_EEEEENS4_28SM100_TMA_2SM_LOAD_MULTICASTENS4_14ComposedLayoutINS4_7SwizzleILi3ELi4ELi3EEENS4_18smem_ptr_flag_bitsILi16EEENSS_INS5_IJNSA_ILi8EEESG_EEENS5_IJSG_SC_EEEEEEEvNS4_8identityENS4_18SM100_TMA_2SM_LOADES1A_vS1B_EENS_8epilogue10collective18CollectiveEpilogueINS1E_23Sm100TmaWarpSpecializedILi4ELi2ELi64ELb1ELb0EEEJNS5_IJNSA_ILi128EEESF_SG_EEENS5_IJNSS_IS1J_SC_EENSS_ISG_SC_EEEEESI_SJ_SI_SJ_NS1E_6fusion15FusionCallbacksIS1I_NS1O_17LinearCombinationISI_fSI_fLNS_15FloatRoundStyleE2EEES1K_S1N_JEEENS4_5SM1004TMEM4LOAD26SM100_TMEM_LOAD_32dp32b64xENS4_13SM90_TMA_LOADES1A_NS4_39AutoVectorizingCopyWithAssumedAlignmentILi128EEENS4_14SM90_TMA_STOREES1A_S20_S20_EEEvvEEEEvNT_6ParamsE:
        .type           _ZN7cutlass13device_kernelINS_4gemm6kernel13GemmUniversalIN4cute5tupleIJiiiiEEENS1_10collective13CollectiveMmaINS1_35MainloopSm100TmaUmmaWarpSpecializedILi5ELi2ELi2ENS5_IJNS4_1CILi2EEESB_NSA_ILi1EEEEEEEENS5_IJNSA_ILi256EEESF_NSA_ILi64EEEEEENS_6half_tENS5_IJlSC_lEEESI_SJ_NS4_8TiledMMAINS4_8MMA_AtomIJNS4_26SM100_MMA_F16BF16_2x1SM_SSISI_SI_fLi256ELi256ELNS4_4UMMA5MajorE0ELSO_0ELNSN_7ScaleInE0ELSP_0EEEEEENS4_6LayoutINS5_IJSC_SC_SC_EEENS5_IJNSA_ILi0EEESU_SU_EEEEENS5_IJNS4_10UnderscoreESX_SX_EEEEENS4_28SM100_TMA_2SM_LOAD_MULTICASTENS4_14ComposedLayoutINS4_7SwizzleILi3ELi4ELi3EEENS4_18smem_ptr_flag_bitsILi16EEENSS_INS5_IJNSA_ILi8EEESG_EEENS5_IJSG_SC_EEEEEEEvNS4_8identityENS4_18SM100_TMA_2SM_LOADES1A_vS1B_EENS_8epilogue10collective18CollectiveEpilogueINS1E_23Sm100TmaWarpSpecializedILi4ELi2ELi64ELb1ELb0EEEJNS5_IJNSA_ILi128EEESF_SG_EEENS5_IJNSS_IS1J_SC_EENSS_ISG_SC_EEEEESI_SJ_SI_SJ_NS1E_6fusion15FusionCallbacksIS1I_NS1O_17LinearCombinationISI_fSI_fLNS_15FloatRoundStyleE2EEES1K_S1N_JEEENS4_5SM1004TMEM4LOAD26SM100_TMEM_LOAD_32dp32b64xENS4_13SM90_TMA_LOADES1A_NS4_39AutoVectorizingCopyWithAssumedAlignmentILi128EEENS4_14SM90_TMA_STOREES1A_S20_S20_EEEvvEEEEvNT_6ParamsE,@function
        .size           _ZN7cutlass13device_kernelINS_4gemm6kernel13GemmUniversalIN4cute5tupleIJiiiiEEENS1_10collective13CollectiveMmaINS1_35MainloopSm100TmaUmmaWarpSpecializedILi5ELi2ELi2ENS5_IJNS4_1CILi2EEESB_NSA_ILi1EEEEEEEENS5_IJNSA_ILi256EEESF_NSA_ILi64EEEEEENS_6half_tENS5_IJlSC_lEEESI_SJ_NS4_8TiledMMAINS4_8MMA_AtomIJNS4_26SM100_MMA_F16BF16_2x1SM_SSISI_SI_fLi256ELi256ELNS4_4UMMA5MajorE0ELSO_0ELNSN_7ScaleInE0ELSP_0EEEEEENS4_6LayoutINS5_IJSC_SC_SC_EEENS5_IJNSA_ILi0EEESU_SU_EEEEENS5_IJNS4_10UnderscoreESX_SX_EEEEENS4_28SM100_TMA_2SM_LOAD_MULTICASTENS4_14ComposedLayoutINS4_7SwizzleILi3ELi4ELi3EEENS4_18smem_ptr_flag_bitsILi16EEENSS_INS5_IJNSA_ILi8EEESG_EEENS5_IJSG_SC_EEEEEEEvNS4_8identityENS4_18SM100_TMA_2SM_LOADES1A_vS1B_EENS_8epilogue10collective18CollectiveEpilogueINS1E_23Sm100TmaWarpSpecializedILi4ELi2ELi64ELb1ELb0EEEJNS5_IJNSA_ILi128EEESF_SG_EEENS5_IJNSS_IS1J_SC_EENSS_ISG_SC_EEEEESI_SJ_SI_SJ_NS1E_6fusion15FusionCallbacksIS1I_NS1O_17LinearCombinationISI_fSI_fLNS_15FloatRoundStyleE2EEES1K_S1N_JEEENS4_5SM1004TMEM4LOAD26SM100_TMEM_LOAD_32dp32b64xENS4_13SM90_TMA_LOADES1A_NS4_39AutoVectorizingCopyWithAssumedAlignmentILi128EEENS4_14SM90_TMA_STOREES1A_S20_S20_EEEvvEEEEvNT_6ParamsE,(.L_x_194 - _ZN7cutlass13device_kernelINS_4gemm6kernel13GemmUniversalIN4cute5tupleIJiiiiEEENS1_10collective13CollectiveMmaINS1_35MainloopSm100TmaUmmaWarpSpecializedILi5ELi2ELi2ENS5_IJNS4_1CILi2EEESB_NSA_ILi1EEEEEEEENS5_IJNSA_ILi256EEESF_NSA_ILi64EEEEEENS_6half_tENS5_IJlSC_lEEESI_SJ_NS4_8TiledMMAINS4_8MMA_AtomIJNS4_26SM100_MMA_F16BF16_2x1SM_SSISI_SI_fLi256ELi256ELNS4_4UMMA5MajorE0ELSO_0ELNSN_7ScaleInE0ELSP_0EEEEEENS4_6LayoutINS5_IJSC_SC_SC_EEENS5_IJNSA_ILi0EEESU_SU_EEEEENS5_IJNS4_10UnderscoreESX_SX_EEEEENS4_28SM100_TMA_2SM_LOAD_MULTICASTENS4_14ComposedLayoutINS4_7SwizzleILi3ELi4ELi3EEENS4_18smem_ptr_flag_bitsILi16EEENSS_INS5_IJNSA_ILi8EEESG_EEENS5_IJSG_SC_EEEEEEEvNS4_8identityENS4_18SM100_TMA_2SM_LOADES1A_vS1B_EENS_8epilogue10collective18CollectiveEpilogueINS1E_23Sm100TmaWarpSpecializedILi4ELi2ELi64ELb1ELb0EEEJNS5_IJNSA_ILi128EEESF_SG_EEENS5_IJNSS_IS1J_SC_EENSS_ISG_SC_EEEEESI_SJ_SI_SJ_NS1E_6fusion15FusionCallbacksIS1I_NS1O_17LinearCombinationISI_fSI_fLNS_15FloatRoundStyleE2EEES1K_S1N_JEEENS4_5SM1004TMEM4LOAD26SM100_TMEM_LOAD_32dp32b64xENS4_13SM90_TMA_LOADES1A_NS4_39AutoVectorizingCopyWithAssumedAlignmentILi128EEENS4_14SM90_TMA_STOREES1A_S20_S20_EEEvvEEEEvNT_6ParamsE)
        .other          _ZN7cutlass13device_kernelINS_4gemm6kernel13GemmUniversalIN4cute5tupleIJiiiiEEENS1_10collective13CollectiveMmaINS1_35MainloopSm100TmaUmmaWarpSpecializedILi5ELi2ELi2ENS5_IJNS4_1CILi2EEESB_NSA_ILi1EEEEEEEENS5_IJNSA_ILi256EEESF_NSA_ILi64EEEEEENS_6half_tENS5_IJlSC_lEEESI_SJ_NS4_8TiledMMAINS4_8MMA_AtomIJNS4_26SM100_MMA_F16BF16_2x1SM_SSISI_SI_fLi256ELi256ELNS4_4UMMA5MajorE0ELSO_0ELNSN_7ScaleInE0ELSP_0EEEEEENS4_6LayoutINS5_IJSC_SC_SC_EEENS5_IJNSA_ILi0EEESU_SU_EEEEENS5_IJNS4_10UnderscoreESX_SX_EEEEENS4_28SM100_TMA_2SM_LOAD_MULTICASTENS4_14ComposedLayoutINS4_7SwizzleILi3ELi4ELi3EEENS4_18smem_ptr_flag_bitsILi16EEENSS_INS5_IJNSA_ILi8EEESG_EEENS5_IJSG_SC_EEEEEEEvNS4_8identityENS4_18SM100_TMA_2SM_LOADES1A_vS1B_EENS_8epilogue10collective18CollectiveEpilogueINS1E_23Sm100TmaWarpSpecializedILi4ELi2ELi64ELb1ELb0EEEJNS5_IJNSA_ILi128EEESF_SG_EEENS5_IJNSS_IS1J_SC_EENSS_ISG_SC_EEEEESI_SJ_SI_SJ_NS1E_6fusion15FusionCallbacksIS1I_NS1O_17LinearCombinationISI_fSI_fLNS_15FloatRoundStyleE2EEES1K_S1N_JEEENS4_5SM1004TMEM4LOAD26SM100_TMEM_LOAD_32dp32b64xENS4_13SM90_TMA_LOADES1A_NS4_39AutoVectorizingCopyWithAssumedAlignmentILi128EEENS4_14SM90_TMA_STOREES1A_S20_S20_EEEvvEEEEvNT_6ParamsE,@"STO_CUDA_ENTRY STV_DEFAULT"
_ZN7cutlass13device_kernelINS_4gemm6kernel13GemmUniversalIN4cute5tupleIJiiiiEEENS1_10collective13CollectiveMmaINS1_35MainloopSm100TmaUmmaWarpSpecializedILi5ELi2ELi2ENS5_IJNS4_1CILi2EEESB_NSA_ILi1EEEEEEEENS5_IJNSA_ILi256EEESF_NSA_ILi64EEEEEENS_6half_tENS5_IJlSC_lEEESI_SJ_NS4_8TiledMMAINS4_8MMA_AtomIJNS4_26SM100_MMA_F16BF16_2x1SM_SSISI_SI_fLi256ELi256ELNS4_4UMMA5MajorE0ELSO_0ELNSN_7ScaleInE0ELSP_0EEEEEENS4_6LayoutINS5_IJSC_SC_SC_EEENS5_IJNSA_ILi0EEESU_SU_EEEEENS5_IJNS4_10UnderscoreESX_SX_EEEEENS4_28SM100_TMA_2SM_LOAD_MULTICASTENS4_14ComposedLayoutINS4_7SwizzleILi3ELi4ELi3EEENS4_18smem_ptr_flag_bitsILi16EEENSS_INS5_IJNSA_ILi8EEESG_EEENS5_IJSG_SC_EEEEEEEvNS4_8identityENS4_18SM100_TMA_2SM_LOADES1A_vS1B_EENS_8epilogue10collective18CollectiveEpilogueINS1E_23Sm100TmaWarpSpecializedILi4ELi2ELi64ELb1ELb0EEEJNS5_IJNSA_ILi128EEESF_SG_EEENS5_IJNSS_IS1J_SC_EENSS_ISG_SC_EEEEESI_SJ_SI_SJ_NS1E_6fusion15FusionCallbacksIS1I_NS1O_17LinearCombinationISI_fSI_fLNS_15FloatRoundStyleE2EEES1K_S1N_JEEENS4_5SM1004TMEM4LOAD26SM100_TMEM_LOAD_32dp32b64xENS4_13SM90_TMA_LOADES1A_NS4_39AutoVectorizingCopyWithAssumedAlignmentILi128EEENS4_14SM90_TMA_STOREES1A_S20_S20_EEEvvEEEEvNT_6ParamsE:
[----:B------:R-:W1:Y:S01]  /*0000*/  LDC R1, c[0x0][0x37c] ;  /* 0x0000df00ff017b82 */ /* 0x000e620000000800 */
[----:B------:R-:W2:Y:S01]  /*0010*/  S2R R160, SR_TID.X ;  /* 0x0000000000a07919 */ /* 0x000ea20000002100 */
[----:B------:R-:W3:Y:S06]  /*0020*/  LDCU.64 UR8, c[0x0][0x890] ;  /* 0x00011200ff0877ac */ /* 0x000eec0008000a00 */
[----:B------:R-:W4:Y:S01]  /*0030*/  S2UR UR47, SR_CgaCtaId ;  /* 0x00000000002f79c3 */ /* 0x000f220000008800 */
[----:B------:R-:W-:Y:S02]  /*0040*/  PRMT R146, RZ, 0x7610, R146 ;  /* 0x00007610ff927816 */ /* 0x000fe40000000092 */
[----:B------:R-:W-:Y:S01]  /*0050*/  ELECT P1, URZ, PT ;  /* 0x0000000000ff782f */ /* 0x000fe20003820000 */
[----:B---3--:R-:W-:-:S04]  /*0060*/  UISETP.NE.U32.AND UP0, UPT, UR8, URZ, UPT ;  /* 0x000000ff0800728c */ /* 0x008fc8000bf05070 */
[----:B------:R-:W-:Y:S02]  /*0070*/  UISETP.NE.AND.EX UP0, UPT, UR9, URZ, UPT, UP0 ;  /* 0x000000ff0900728c */ /* 0x000fe4000bf05300 */
[----:B----4-:R-:W-:Y:S02]  /*0080*/  ULOP3.LUT UR46, UR47, 0x1, URZ, 0xc0, !UPT ;  /* 0x000000012f2e7892 */ /* 0x010fe4000f8ec0ff */
[----:B------:R-:W-:Y:S01]  /*0090*/  ULOP3.LUT UR48, UR47, 0x1, URZ, 0x3c, !UPT ;  /* 0x000000012f307892 */ /* 0x000fe2000f8e3cff */
[----:B--2---:R-:W-:-:S05]  /*00a0*/  SHF.R.U32.HI R147, RZ, 0x5, R160 ;  /* 0x00000005ff937819 */ /* 0x004fca00000116a0 */
[----:B------:R-:W2:Y:S02]  /*00b0*/  SHFL.IDX PT, R0, R147, RZ, 0x1f ;  /* 0x00001fff93007589 */ /* 0x000ea400000e0000 */
[----:B--2---:R-:W-:Y:S01]  /*00c0*/  R2UR UR17, R0 ;  /* 0x00000000001172ca */ /* 0x004fe200000e0000 */
[----:B-1----:R-:W-:-:S14]  /*00d0*/  BRA.U UP0, `(.L_x_0) ;  /* 0x0000000100307547 */ /* 0x002fdc000b800000 */
[----:B------:R-:W1:Y:S02]  /*00e0*/  LDCU.64 UR4, c[0x0][0x888] ;  /* 0x00011100ff0477ac */ /* 0x000e640008000a00 */
[----:B-1----:R-:W-:-:S04]  /*00f0*/  UISETP.NE.U32.AND UP0, UPT, UR4, URZ, UPT ;  /* 0x000000ff0400728c */ /* 0x002fc8000bf05070 */
[----:B------:R-:W-:-:S09]  /*0100*/  UISETP.NE.AND.EX UP0, UPT, UR5, URZ, UPT, UP0 ;  /* 0x000000ff0500728c */ /* 0x000fd2000bf05300 */
[----:B------:R-:W-:Y:S05]  /*0110*/  BRA.U !UP0, `(.L_x_1) ;  /* 0x0000000108147547 */ /* 0x000fea000b800000 */
[----:B------:R-:W1:Y:S01]  /*0120*/  LDC.64 R2, c[0x0][0x888] ;  /* 0x00022200ff027b82 */ /* 0x000e620000000a00 */
[----:B------:R-:W1:Y:S02]  /*0130*/  LDCU.64 UR4, c[0x0][0x358] ;  /* 0x00006b00ff0477ac */ /* 0x000e640008000a00 */
[----:B-1----:R1:W5:Y:S01]  /*0140*/  LDG.E R73, desc[UR4][R2.64] ;  /* 0x0000000402497981 */ /* 0x002362000c1e1900 */
[----:B------:R-:W-:Y:S01]  /*0150*/  HFMA2 R146, -RZ, RZ, 0, 5.9604644775390625e-08 ;  /* 0x00000001ff927431 */ /* 0x000fe200000001ff */
[----:B------:R-:W-:Y:S05]  /*0160*/  BRA `(.L_x_0) ;  /* 0x00000000000c7947 */ /* 0x000fea0003800000 */
.L_x_1:
[----:B------:R-:W1:Y:S01]  /*0170*/  LDCU UR4, c[0x0][0x880] ;  /* 0x00011000ff0477ac */ /* 0x000e620008000800 */
[----:B------:R-:W-:Y:S01]  /*0180*/  HFMA2 R146, -RZ, RZ, 0, 5.9604644775390625e-08 ;  /* 0x00000001ff927431 */ /* 0x000fe200000001ff */
[----:B-1----:R-:W-:-:S07]  /*0190*/  MOV R73, UR4 ;  /* 0x0000000400497c02 */ /* 0x002fce0008000f00 */
.L_x_0:
[----:B------:R-:W2:Y:S02]  /*01a0*/  LDCU.64 UR4, c[0x0][0x8b0] ;  /* 0x00011600ff0477ac */ /* 0x000ea40008000a00 */
[----:B--2---:R-:W-:-:S04]  /*01b0*/  UISETP.NE.U32.AND UP0, UPT, UR4, URZ, UPT ;  /* 0x000000ff0400728c */ /* 0x004fc8000bf05070 */
[----:B------:R-:W-:-:S09]  /*01c0*/  UISETP.NE.AND.EX UP0, UPT, UR5, URZ, UPT, UP0 ;  /* 0x000000ff0500728c */ /* 0x000fd2000bf05300 */
[----:B------:R-:W-:Y:S05]  /*01d0*/  BRA.U UP0, `(.L_x_2) ;  /* 0x0000000100287547 */ /* 0x000fea000b800000 */
[----:B------:R-:W2:Y:S02]  /*01e0*/  LDCU.64 UR4, c[0x0][0x8a8] ;  /* 0x00011500ff0477ac */ /* 0x000ea40008000a00 */
[----:B--2---:R-:W-:-:S04]  /*01f0*/  UISETP.NE.U32.AND UP0, UPT, UR4, URZ, UPT ;  /* 0x000000ff0400728c */ /* 0x004fc8000bf05070 */
[----:B------:R-:W-:-:S09]  /*0200*/  UISETP.NE.AND.EX UP0, UPT, UR5, URZ, UPT, UP0 ;  /* 0x000000ff0500728c */ /* 0x000fd2000bf05300 */
[----:B------:R-:W-:Y:S05]  /*0210*/  BRA.U !UP0, `(.L_x_3) ;  /* 0x0000000108107547 */ /* 0x000fea000b800000 */
[----:B------:R-:W2:Y:S01]  /*0220*/  LDC.64 R70, c[0x0][0x8a8] ;  /* 0x00022a00ff467b82 */ /* 0x000ea20000000a00 */
[----:B------:R-:W2:Y:S02]  /*0230*/  LDCU.64 UR4, c[0x0][0x358] ;  /* 0x00006b00ff0477ac */ /* 0x000ea40008000a00 */
[----:B--2---:R2:W5:Y:S01]  /*0240*/  LDG.E R70, desc[UR4][R70.64] ;  /* 0x0000000446467981 */ /* 0x004562000c1e1900 */
[----:B------:R-:W-:Y:S05]  /*0250*/  BRA `(.L_x_2) ;  /* 0x0000000000087947 */ /* 0x000fea0003800000 */
.L_x_3:
[----:B------:R-:W2:Y:S02]  /*0260*/  LDCU UR4, c[0x0][0x8a0] ;  /* 0x00011400ff0477ac */ /* 0x000ea40008000800 */
[----:B--2---:R-:W-:Y:S02]  /*0270*/  MOV R70, UR4 ;  /* 0x0000000400467c02 */ /* 0x004fe40008000f00 */
.L_x_2:
[----:B------:R-:W-:Y:S01]  /*0280*/  IMAD.U32 R0, RZ, RZ, UR17 ;  /* 0x00000011ff007e24 */ /* 0x000fe2000f8e00ff */
[----:B------:R-:W-:Y:S04]  /*0290*/  BSSY.RECONVERGENT B0, `(.L_x_4) ;  /* 0x000000c000007945 */ /* 0x000fe80003800200 */
[C---:B------:R-:W-:Y:S02]  /*02a0*/  ISETP.NE.OR P2, PT, R0.reuse, 0x1, !P1 ;  /* 0x000000010000780c */ /* 0x040fe40004f45670 */
[----:B------:R-:W-:-:S11]  /*02b0*/  ISETP.NE.OR P0, PT, R0, 0x3, !P1 ;  /* 0x000000030000780c */ /* 0x000fd60004f05670 */
[----:B------:R-:W-:Y:S05]  /*02c0*/  @P2 BRA `(.L_x_5) ;  /* 0x0000000000202947 */ /* 0x000fea0003800000 */
[----:B------:R-:W3:Y:S02]  /*02d0*/  LDCU.64 UR4, c[0x0][0x348] ;  /* 0x00006900ff0477ac */ /* 0x000ee40008000a00 */
[----:B---3--:R-:W-:Y:S02]  /*02e0*/  UIADD3 UR6, UP1, UPT, UR4, 0x80, URZ ;  /* 0x0000008004067890 */ /* 0x008fe4000ff3e0ff */
[----:B------:R-:W-:Y:S02]  /*02f0*/  UIADD3 UR4, UP0, UPT, UR4, 0x180, URZ ;  /* 0x0000018004047890 */ /* 0x000fe4000ff1e0ff */
[----:B------:R-:W-:Y:S02]  /*0300*/  UIADD3.X UR7, UPT, UPT, URZ, UR5, URZ, UP1, !UPT ;  /* 0x00000005ff077290 */ /* 0x000fe40008ffe4ff */
[----:B------:R-:W-:-:S07]  /*0310*/  UIADD3.X UR5, UPT, UPT, URZ, UR5, URZ, UP0, !UPT ;  /* 0x00000005ff057290 */ /* 0x000fce00087fe4ff */
[----:B------:R3:W-:Y:S02]  /*0320*/  UTMACCTL.PF [UR6] ;  /* 0x00000000060079b9 */ /* 0x0007e40008040000 */
[----:B------:R3:W-:Y:S02]  /*0330*/  UTMACCTL.PF [UR4] ;  /* 0x00000000040079b9 */ /* 0x0007e40008040000 */
[----:B---3--:R-:W-:Y:S01]  /*0340*/  NOP ;  /* 0x0000000000007918 */ /* 0x008fe20000000000 */
.L_x_5:
[----:B------:R-:W-:Y:S05]  /*0350*/  BSYNC.RECONVERGENT B0 ;  /* 0x0000000000007941 */ /* 0x000fea0003800200 */
.L_x_4:
[----:B------:R-:W-:Y:S04]  /*0360*/  BSSY.RECONVERGENT B0, `(.L_x_6) ;  /* 0x000000a000007945 */ /* 0x000fe80003800200 */
        /* <DEDUP_REMOVED lines=9> */
.L_x_7:
[----:B------:R-:W-:Y:S05]  /*0400*/  BSYNC.RECONVERGENT B0 ;  /* 0x0000000000007941 */ /* 0x000fea0003800200 */
.L_x_6:
[----:B------:R-:W3:Y:S01]  /*0410*/  LDCU.64 UR4, c[0x0][0x888] ;  /* 0x00011100ff0477ac */ /* 0x000ee20008000a00 */
[----:B------:R-:W-:Y:S02]  /*0420*/  UISETP.EQ.U32.AND UP1, UPT, UR8, URZ, UPT ;  /* 0x000000ff0800728c */ /* 0x000fe4000bf22070 */
[----:B------:R-:W-:Y:S02]  /*0430*/  UPLOP3.LUT UP3, UPT, UPT, UPT, UPT, 0x80, 0x8 ;  /* 0x000000000008789c */ /* 0x000fe40003f6f070 */
[----:B---3--:R-:W-:-:S04]  /*0440*/  UISETP.NE.U32.AND UP0, UPT, UR4, URZ, UPT ;  /* 0x000000ff0400728c */ /* 0x008fc8000bf05070 */
[----:B------:R-:W-:-:S04]  /*0450*/  UISETP.NE.AND.EX UP0, UPT, UR5, URZ, UPT, UP0 ;  /* 0x000000ff0500728c */ /* 0x000fc8000bf05300 */
[----:B------:R-:W-:-:S04]  /*0460*/  UISETP.EQ.OR.EX UP2, UPT, UR9, URZ, !UP0, UP1 ;  /* 0x000000ff0900728c */ /* 0x000fc8000c742710 */
[----:B------:R-:W-:-:S06]  /*0470*/  UP2UR UR4, UPR, URZ, 0x4 ;  /* 0x00000004ff047883 */ /* 0x000fcc0008000000 */
[----:B------:R-:W-:Y:S01]  /*0480*/  MOV R149, UR4 ;  /* 0x0000000400957c02 */ /* 0x000fe20008000f00 */
[----:B------:R-:W-:Y:S06]  /*0490*/  BRA.U !UP2, `(.L_x_8) ;  /* 0x000000010a207547 */ /* 0x000fec000b800000 */
[----:B------:R-:W-:Y:S01]  /*04a0*/  UISETP.NE.U32.AND UP1, UPT, UR8, URZ, UPT ;  /* 0x000000ff0800728c */ /* 0x000fe2000bf25070 */
[----:B-----5:R-:W-:Y:S01]  /*04b0*/  FSETP.NEU.AND P0, PT, R73, RZ, PT ;  /* 0x000000ff4900720b */ /* 0x020fe20003f0d000 */
[----:B------:R-:W-:Y:S02]  /*04c0*/  USEL UR4, URZ, 0xffffffff, UP0 ;  /* 0xffffffffff047887 */ /* 0x000fe40008000000 */
[----:B------:R-:W-:-:S10]  /*04d0*/  UISETP.NE.AND.EX UP1, UPT, UR9, URZ, UPT, UP1 ;  /* 0x000000ff0900728c */ /* 0x000fd4000bf25310 */
[----:B------:R-:W-:Y:S01]  /*04e0*/  VOTEU.ANY UP0, P0 ;  /* 0x0000000000ff7886 */ /* 0x000fe20000000100 */
[----:B------:R-:W-:-:S04]  /*04f0*/  @!UP1 USEL UR4, URZ, 0xffffffff, UP0 ;  /* 0xffffffffff049887 */ /* 0x000fc80008000000 */
[----:B------:R-:W-:-:S04]  /*0500*/  ULOP3.LUT UR4, UR4, 0x1, URZ, 0xc0, !UPT ;  /* 0x0000000104047892 */ /* 0x000fc8000f8ec0ff */
[----:B------:R-:W-:-:S11]  /*0510*/  UISETP.NE.U32.AND UP3, UPT, UR4, 0x1, UPT ;  /* 0x000000010400788c */ /* 0x000fd6000bf65070 */
.L_x_8:
[----:B------:R-:W3:Y:S01]  /*0520*/  SHFL.IDX PT, R0, R147, RZ, 0x1f ;  /* 0x00001fff93007589 */ /* 0x000ee200000e0000 */
[----:B------:R-:W-:-:S04]  /*0530*/  UISETP.NE.AND UP0, UPT, UR17, 0x2, UPT ;  /* 0x000000021100788c */ /* 0x000fc8000bf05270 */
[----:B------:R-:W-:Y:S02]  /*0540*/  UISETP.EQ.AND UP1, UPT, UR46, URZ, !UP0 ;  /* 0x000000ff2e00728c */ /* 0x000fe4000c722270 */
[----:B------:R-:W-:-:S04]  /*0550*/  USEL UR41, URZ, 0x1, UP0 ;  /* 0x00000001ff297887 */ /* 0x000fc80008000000 */
[----:B------:R-:W-:Y:S02]  /*0560*/  PLOP3.LUT P3, PT, P1, PT, UP1, 0x80, 0x8 ;  /* 0x000000000008781c */ /* 0x000fe40000f6f018 */
[----:B---3--:R-:W-:-:S13]  /*0570*/  ISETP.NE.AND P0, PT, R0, RZ, PT ;  /* 0x000000ff0000720c */ /* 0x008fda0003f05270 */
[----:B------:R-:W-:Y:S05]  /*0580*/  @P0 BRA `(.L_x_9) ;  /* 0x00000000005c0947 */ /* 0x000fea0003800000 */
[----:B------:R-:W-:Y:S01]  /*0590*/  UMOV UR4, 0x400 ;  /* 0x0000040000047882 */ /* 0x000fe20000000000 */
[----:B------:R-:W-:Y:S01]  /*05a0*/  UMOV UR8, 0x1 ;  /* 0x0000000100087882 */ /* 0x000fe20000000000 */
[----:B------:R-:W-:Y:S01]  /*05b0*/  UMOV UR6, 0x2 ;  /* 0x0000000200067882 */ /* 0x000fe20000000000 */
[----:B------:R-:W-:Y:S02]  /*05c0*/  ULEA UR4, UR47, UR4, 0x18 ;  /* 0x000000042f047291 */ /* 0x000fe4000f8ec0ff */
[----:B------:R-:W-:-:S04]  /*05d0*/  UIADD3 UR8, UPT, UPT, -UR8, 0x100000, URZ ;  /* 0x0010000008087890 */ /* 0x000fc8000fffe1ff */
[----:B------:R-:W-:Y:S02]  /*05e0*/  USHF.L.U32 UR9, UR8, 0xb, URZ ;  /* 0x0000000b08097899 */ /* 0x000fe400080006ff */
[----:B------:R-:W-:Y:S02]  /*05f0*/  USHF.L.U32 UR8, UR8, 0x1, URZ ;  /* 0x0000000108087899 */ /* 0x000fe400080006ff */
[----:B------:R-:W-:-:S04]  /*0600*/  UIADD3 UR6, UPT, UPT, -UR6, 0x100000, URZ ;  /* 0x0010000006067890 */ /* 0x000fc8000fffe1ff */
[----:B------:R-:W-:Y:S02]  /*0610*/  USHF.L.U32 UR7, UR6, 0xb, URZ ;  /* 0x0000000b06077899 */ /* 0x000fe400080006ff */
[----:B------:R-:W-:Y:S01]  /*0620*/  USHF.L.U32 UR6, UR6, 0x1, URZ ;  /* 0x0000000106067899 */ /* 0x000fe200080006ff */
[----:B------:R-:W-:Y:S01]  /*0630*/  ELECT P0, URZ, PT ;  /* 0x0000000000ff782f */ /* 0x000fe20003800000 */
[----:B------:R-:W3:Y:S02]  /*0640*/  FENCE.VIEW.ASYNC.S ;  /* 0x00000000000073c6 */ /* 0x000ee40000000000 */
[----:B---3--:R3:W4:Y:S08]  /*0650*/  SYNCS.EXCH.64 URZ, [UR4], UR8 ;  /* 0x0000000804ff75b2 */ /* 0x0087300008000100 */
[----:B------:R3:W1:Y:S01]  /*0660*/  SYNCS.EXCH.64 URZ, [UR4+0x28], UR6 ;  /* 0x0000280604ff75b2 */ /* 0x0006620008000100 */
        /* <DEDUP_REMOVED lines=8> */
[----:B------:R-:W-:Y:S01]  /*06f0*/  NOP ;  /* 0x0000000000007918 */ /* 0x000fe20000000000 */
.L_x_9:
[----:B------:R-:W2:Y:S01]  /*0700*/  SHFL.IDX PT, R0, R147, RZ, 0x1f ;  /* 0x00001fff93007589 */ /* 0x000ea200000e0000 */
[----:B------:R-:W-:Y:S01]  /*0710*/  NOP ;  /* 0x0000000000007918 */ /* 0x000fe20000000000 */
[----:B--2---:R-:W-:-:S13]  /*0720*/  ISETP.NE.AND P0, PT, R0, 0x1, PT ;  /* 0x000000010000780c */ /* 0x004fda0003f05270 */
[----:B------:R-:W-:Y:S05]  /*0730*/  @P0 BRA `(.L_x_10) ;  /* 0x0000000000540947 */ /* 0x000fea0003800000 */
[----:B---3--:R-:W-:Y:S01]  /*0740*/  UMOV UR4, 0x400 ;  /* 0x0000040000047882 */ /* 0x008fe20000000000 */
        /* <DEDUP_REMOVED lines=10> */
[----:B------:R-:W2:Y:S02]  /*07f0*/  FENCE.VIEW.ASYNC.S ;  /* 0x00000000000073c6 */ /* 0x000ea40000000000 */
[----:B--2---:R2:W3:Y:S08]  /*0800*/  SYNCS.EXCH.64 URZ, [UR4+0x50], UR8 ;  /* 0x0000500804ff75b2 */ /* 0x0044f00008000100 */
        /* <DEDUP_REMOVED lines=8> */
.L_x_10:
[----:B------:R-:W4:Y:S01]  /*0890*/  SHFL.IDX PT, R0, R147, RZ, 0x1f ;  /* 0x00001fff93007589 */ /* 0x000f2200000e0000 */
[----:B------:R-:W-:Y:S01]  /*08a0*/  NOP ;  /* 0x0000000000007918 */ /* 0x000fe20000000000 */
[----:B----4-:R-:W-:-:S13]  /*08b0*/  ISETP.NE.AND P0, PT, R0, 0x3, PT ;  /* 0x000000030000780c */ /* 0x010fda0003f05270 */
[----:B------:R-:W-:Y:S05]  /*08c0*/  @P0 BRA `(.L_x_11) ;  /* 0x00000000002c0947 */ /* 0x000fea0003800000 */
[----:B--23--:R-:W-:Y:S01]  /*08d0*/  UMOV UR6, 0x400 ;  /* 0x0000040000067882 */ /* 0x00cfe20000000000 */
[----:B------:R-:W-:Y:S01]  /*08e0*/  UMOV UR4, 0x20 ;  /* 0x0000002000047882 */ /* 0x000fe20000000000 */
[----:B------:R-:W-:Y:S02]  /*08f0*/  ULEA UR6, UR47, UR6, 0x18 ;  /* 0x000000062f067291 */ /* 0x000fe4000f8ec0ff */
[----:B------:R-:W-:-:S04]  /*0900*/  UIADD3 UR4, UPT, UPT, -UR4, 0x100000, URZ ;  /* 0x0010000004047890 */ /* 0x000fc8000fffe1ff */
[----:B------:R-:W-:Y:S02]  /*0910*/  USHF.L.U32 UR5, UR4, 0xb, URZ ;  /* 0x0000000b04057899 */ /* 0x000fe400080006ff */
[----:B------:R-:W-:Y:S01]  /*0920*/  USHF.L.U32 UR4, UR4, 0x1, URZ ;  /* 0x0000000104047899 */ /* 0x000fe200080006ff */
[----:B------:R-:W-:Y:S01]  /*0930*/  ELECT P0, URZ, PT ;  /* 0x0000000000ff782f */ /* 0x000fe20003800000 */
[----:B------:R-:W2:Y:S10]  /*0940*/  FENCE.VIEW.ASYNC.S ;  /* 0x00000000000073c6 */ /* 0x000eb40000000000 */
[----:B--2---:R4:W2:Y:S01]  /*0950*/  SYNCS.EXCH.64 URZ, [UR6+0x90], UR4 ;  /* 0x0000900406ff75b2 */ /* 0x0048a20008000100 */
[----:B------:R4:W3:Y:S02]  /*0960*/  SYNCS.EXCH.64 URZ, [UR6+0x98], UR4 ;  /* 0x0000980406ff75b2 */ /* 0x0008e40008000100 */
[----:B----4-:R-:W-:Y:S01]  /*0970*/  NOP ;  /* 0x0000000000007918 */ /* 0x010fe20000000000 */
.L_x_11:
[----:B------:R-:W4:Y:S01]  /*0980*/  SHFL.IDX PT, R0, R147, RZ, 0x1f ;  /* 0x00001fff93007589 */ /* 0x000f2200000e0000 */
[----:B------:R-:W-:Y:S01]  /*0990*/  NOP ;  /* 0x0000000000007918 */ /* 0x000fe20000000000 */
[----:B----4-:R-:W-:-:S13]  /*09a0*/  ISETP.NE.AND P0, PT, R0, 0x4, PT ;  /* 0x000000040000780c */ /* 0x010fda0003f05270 */
[----:B------:R-:W-:Y:S05]  /*09b0*/  @P0 BRA `(.L_x_12) ;  /* 0x0000000000480947 */ /* 0x000fea0003800000 */
[----:B--23--:R-:W-:Y:S01]  /*09c0*/  UMOV UR4, 0x3a0 ;  /* 0x000003a000047882 */ /* 0x00cfe20000000000 */
[----:B------:R-:W-:Y:S01]  /*09d0*/  UMOV UR6, 0x400 ;  /* 0x0000040000067882 */ /* 0x000fe20000000000 */
[----:B------:R-:W-:Y:S01]  /*09e0*/  USEL UR4, UR4, 0x320, UP3 ;  /* 0x0000032004047887 */ /* 0x000fe20009800000 */
        /* <DEDUP_REMOVED lines=10> */
[----:B--2---:R4:W2:Y:S08]  /*0a90*/  SYNCS.EXCH.64 URZ, [UR6+0xa0], UR8 ;  /* 0x0000a00806ff75b2 */ /* 0x0048b00008000100 */
[----:B------:R4:W3:Y:S01]  /*0aa0*/  SYNCS.EXCH.64 URZ, [UR6+0xb0], UR4 ;  /* 0x0000b00406ff75b2 */ /* 0x0008e20008000100 */
[----:B------:R4:W1:Y:S01]  /*0ab0*/  SYNCS.EXCH.64 URZ, [UR6+0xa8], UR8 ;  /* 0x0000a80806ff75b2 */ /* 0x0008620008000100 */
[----:B------:R4:W1:Y:S02]  /*0ac0*/  SYNCS.EXCH.64 URZ, [UR6+0xb8], UR4 ;  /* 0x0000b80406ff75b2 */ /* 0x0008640008000100 */
[----:B----4-:R-:W-:Y:S01]  /*0ad0*/  NOP ;  /* 0x0000000000007918 */ /* 0x010fe20000000000 */
.L_x_12:
[----:B------:R-:W4:Y:S01]  /*0ae0*/  SHFL.IDX PT, R0, R147, RZ, 0x1f ;  /* 0x00001fff93007589 */ /* 0x000f2200000e0000 */
[----:B------:R-:W-:Y:S01]  /*0af0*/  NOP ;  /* 0x0000000000007918 */ /* 0x000fe20000000000 */
[----:B----4-:R-:W-:-:S13]  /*0b00*/  ISETP.NE.AND P0, PT, R0, 0x5, PT ;  /* 0x000000050000780c */ /* 0x010fda0003f05270 */
[----:B------:R-:W-:Y:S05]  /*0b10*/  @P0 BRA `(.L_x_13) ;  /* 0x0000000000440947 */ /* 0x000fea0003800000 */
[----:B--23--:R-:W-:Y:S01]  /*0b20*/  UMOV UR4, 0x400 ;  /* 0x0000040000047882 */ /* 0x00cfe20000000000 */
        /* <DEDUP_REMOVED lines=16> */
.L_x_13:
[----:B------:R-:W4:Y:S01]  /*0c30*/  SHFL.IDX PT, R0, R147, RZ, 0x1f ;  /* 0x00001fff93007589 */ /* 0x000f2200000e0000 */
[----:B------:R-:W-:Y:S01]  /*0c40*/  ISETP.NE.OR P1, PT, RZ, UR17, !P1 ;  /* 0x00000011ff007c0c */ /* 0x000fe2000cf25670 */
        /* <DEDUP_REMOVED lines=12> */
[----:B------:R4:W3:Y:S01]  /*0d10*/  SYNCS.EXCH.64 URZ, [UR4+0xf0], UR6 ;  /* 0x0000f00604ff75b2 */ /* 0x0008e20008000100 */
[----:B------:R4:W1:Y:S01]  /*0d20*/  SYNCS.EXCH.64 URZ, [UR4+0xe8], UR6 ;  /* 0x0000e80604ff75b2 */ /* 0x0008620008000100 */
[----:B------:R4:W1:Y:S02]  /*0d30*/  SYNCS.EXCH.64 URZ, [UR4+0xf8], UR6 ;  /* 0x0000f80604ff75b2 */ /* 0x0008640008000100 */
[----:B----4-:R-:W-:Y:S01]  /*0d40*/  NOP ;  /* 0x0000000000007918 */ /* 0x010fe20000000000 */
.L_x_14:
[----:B------:R-:W-:Y:S01]  /*0d50*/  VOTEU.ALL UP0, P1 ;  /* 0x0000000000ff7886 */ /* 0x000fe20000800000 */
[----:B--23--:R-:W-:Y:S01]  /*0d60*/  UMOV UR4, 0x20 ;  /* 0x0000002000047882 */ /* 0x00cfe20000000000 */
[----:B------:R-:W2:Y:S01]  /*0d70*/  LDCU UR7, c[0x0][0x36c] ;  /* 0x00006d80ff0777ac */ /* 0x000ea20008000800 */
[----:B------:R-:W-:Y:S01]  /*0d80*/  NOP ;  /* 0x0000000000007918 */ /* 0x000fe20000000000 */
[----:B------:R-:W-:Y:S01]  /*0d90*/  LOP3.LUT R0, R160, 0x1f, RZ, 0xc0, !PT ;  /* 0x0000001fa0007812 */ /* 0x000fe200078ec0ff */
[----:B------:R-:W-:Y:S01]  /*0da0*/  @!UP0 UMOV UR6, 0x400 ;  /* 0x0000040000068882 */ /* 0x000fe20000000000 */
[----:B------:R-:W-:-:S04]  /*0db0*/  @!UP0 UIADD3 UR4, UPT, UPT, -UR4, 0x100000, URZ ;  /* 0x0010000004048890 */ /* 0x000fc8000fffe1ff */
[----:B------:R-:W-:Y:S02]  /*0dc0*/  @!UP0 USHF.L.U32 UR5, UR4, 0xb, URZ ;  /* 0x0000000b04058899 */ /* 0x000fe400080006ff */
[----:B------:R-:W-:Y:S02]  /*0dd0*/  @!UP0 USHF.L.U32 UR4, UR4, 0x1, URZ ;  /* 0x0000000104048899 */ /* 0x000fe400080006ff */
[----:B------:R-:W-:Y:S01]  /*0de0*/  @!UP0 ULEA UR6, UR47, UR6, 0x18 ;  /* 0x000000062f068291 */ /* 0x000fe2000f8ec0ff */
[----:B------:R-:W-:Y:S01]  /*0df0*/  VOTEU.ALL UP0, P1 ;  /* 0x0000000000ff7886 */ /* 0x000fe20000800000 */
[----:B------:R-:W-:Y:S02]  /*0e00*/  UISETP.NE.AND UP4, UPT, UR17, URZ, UPT ;  /* 0x000000ff1100728c */ /* 0x000fe4000bf85270 */
[----:B--2---:R-:W-:Y:S01]  /*0e10*/  UISETP.EQ.U32.AND UP5, UPT, UR7, 0x1, UPT ;  /* 0x000000010700788c */ /* 0x004fe2000bfa2070 */
[----:B------:R-:W2:Y:S07]  /*0e20*/  FENCE.VIEW.ASYNC.S ;  /* 0x00000000000073c6 */ /* 0x000eae0000000000 */
[----:B--2---:R2:W3:Y:S01]  /*0e30*/  @!UP0 SYNCS.EXCH.64 URZ, [UR6+0x100], UR4 ;  /* 0x0001000406ff85b2 */ /* 0x0044e20008000100 */
[----:B------:R-:W-:Y:S05]  /*0e40*/  BRA.U !UP5, `(.L_x_15) ;  /* 0x000000010d087547 */ /* 0x000fea000b800000 */
[----:B-1-3--:R-:W-:Y:S01]  /*0e50*/  UCGABAR_ARV ;  /* 0x00000000000079c7 */ /* 0x00afe20008000000 */
[----:B------:R-:W-:Y:S05]  /*0e60*/  BRA `(.L_x_16) ;  /* 0x0000000000047947 */ /* 0x000fea0003800000 */
.L_x_15:
[----:B-1-3--:R-:W-:Y:S01]  /*0e70*/  NOP ;  /* 0x0000000000007918 */ /* 0x00afe20000000000 */
.L_x_16:
[----:B------:R-:W1:Y:S01]  /*0e80*/  S2UR UR16, SR_CTAID.X ;  /* 0x00000000001079c3 */ /* 0x000e620000002500 */
[----:B------:R-:W-:-:S05]  /*0e90*/  CS2R.32 R148, SR_CgaSize ;  /* 0x0000000000947805 */ /* 0x000fca0000008a00 */
[----:B------:R-:W-:-:S05]  /*0ea0*/  IMAD R148, R148, -0xa0, RZ ;  /* 0xffffff6094947824 */ /* 0x000fca00078e02ff */
[----:B--2---:R-:W-:-:S14]  /*0eb0*/  R2UR UR5, R148 ;  /* 0x00000000940572ca */ /* 0x004fdc00000e0000 */
[----:B------:R-:W2:Y:S01]  /*0ec0*/  LDCU UR5, c[0x0][UR5+0x2b0] ;  /* 0x00005600050577ac */ /* 0x000ea20008000800 */
[----:B------:R-:W-:-:S05]  /*0ed0*/  CS2R.32 R148, SR_CgaSize ;  /* 0x0000000000947805 */ /* 0x000fca0000008a00 */
[----:B------:R-:W-:-:S05]  /*0ee0*/  IMAD R148, R148, -0xa0, RZ ;  /* 0xffffff6094947824 */ /* 0x000fca00078e02ff */
[----:B------:R-:W-:-:S14]  /*0ef0*/  R2UR UR4, R148 ;  /* 0x00000000940472ca */ /* 0x000fdc00000e0000 */
[----:B------:R-:W3:Y:S01]  /*0f00*/  LDCU UR4, c[0x0][UR4+0x2b4] ;  /* 0x00005680040477ac */ /* 0x000ee20008000800 */
[----:B------:R-:W4:Y:S01]  /*0f10*/  S2UR UR7, SR_CTAID.Y ;  /* 0x00000000000779c3 */ /* 0x000f220000002600 */
[----:B------:R-:W-:-:S05]  /*0f20*/  CS2R.32 R148, SR_CgaSize ;  /* 0x0000000000947805 */ /* 0x000fca0000008a00 */
[----:B------:R-:W-:-:S05]  /*0f30*/  IMAD R148, R148, -0xa0, RZ ;  /* 0xffffff6094947824 */ /* 0x000fca00078e02ff */
[----:B------:R-:W-:-:S14]  /*0f40*/  R2UR UR8, R148 ;  /* 0x00000000940872ca */ /* 0x000fdc00000e0000 */
[----:B------:R-:W3:Y:S01]  /*0f50*/  LDCU UR8, c[0x0][UR8+0x2a0] ;  /* 0x00005400080877ac */ /* 0x000ee20008000800 */
[----:B------:R-:W3:Y:S01]  /*0f60*/  LDCU UR21, c[0x0][0xb24] ;  /* 0x00016480ff1577ac */ /* 0x000ee20008000800 */
[----:B------:R-:W1:Y:S01]  /*0f70*/  S2UR UR36, SR_CTAID.Z ;  /* 0x00000000002479c3 */ /* 0x000e620000002700 */
[----:B------:R-:W-:-:S05]  /*0f80*/  CS2R.32 R148, SR_CgaSize ;  /* 0x0000000000947805 */ /* 0x000fca0000008a00 */
[----:B------:R-:W-:-:S05]  /*0f90*/  IMAD R148, R148, -0xa0, RZ ;  /* 0xffffff6094947824 */ /* 0x000fca00078e02ff */
[----:B------:R-:W-:-:S14]  /*0fa0*/  R2UR UR63, R148 ;  /* 0x00000000943f72ca */ /* 0x000fdc00000e0000 */
[----:B------:R-:W3:Y:S01]  /*0fb0*/  LDCU UR63, c[0x0][UR63+0x2a4] ;  /* 0x000054803f3f77ac */ /* 0x000ee20008000800 */
[----:B------:R-:W-:Y:S02]  /*0fc0*/  UISETP.GT.U32.AND UP0, UPT, UR46, 0xffff, UPT ;  /* 0x0000ffff2e00788c */ /* 0x000fe4000bf04070 */
[----:B------:R-:W-:Y:S01]  /*0fd0*/  USHF.L.U32 UR27, UR47, 0xb, URZ ;  /* 0x0000000b2f1b7899 */ /* 0x000fe200080006ff */
[----:B-1----:R-:W-:Y:S01]  /*0fe0*/  I2FP.F32.U32 R3, UR16 ;  /* 0x0000001000037c45 */ /* 0x002fe20008201000 */
[----:B------:R-:W-:Y:S01]  /*0ff0*/  UMOV UR30, 0x5 ;  /* 0x00000005001e7882 */ /* 0x000fe20000000000 */
[----:B------:R-:W1:Y:S03]  /*1000*/  LDCU UR42, c[0x0][0xb24] ;  /* 0x00016480ff2a77ac */ /* 0x000e660008000800 */
[----:B--2---:R-:W-:Y:S01]  /*1010*/  FMUL R3, R3, UR5 ;  /* 0x0000000503037c20 */ /* 0x004fe20008400000 */
[----:B------:R-:W2:Y:S01]  /*1020*/  LDCU UR29, c[0x0][0xb30] ;  /* 0x00016600ff1d77ac */ /* 0x000ea20008000800 */
[----:B----4-:R-:W-:Y:S01]  /*1030*/  I2FP.F32.U32 R2, UR7 ;  /* 0x0000000700027c45 */ /* 0x010fe20008201000 */
[----:B------:R-:W-:-:S03]  /*1040*/  USHF.L.U32 UR45, UR16, 0x7, URZ ;  /* 0x00000007102d7899 */ /* 0x000fc600080006ff */
[----:B------:R-:W4:Y:S01]  /*1050*/  F2I.U32.TRUNC.NTZ R3, R3 ;  /* 0x0000000300037305 */ /* 0x000f22000020f000 */
[----:B------:R-:W-:Y:S01]  /*1060*/  USEL UR26, UR46, 0xffff, !UP0 ;  /* 0x0000ffff2e1a7887 */ /* 0x000fe2000c000000 */
[----:B---3--:R-:W-:Y:S01]  /*1070*/  FMUL R2, R2, UR4 ;  /* 0x0000000402027c20 */ /* 0x008fe20008400000 */
[----:B------:R-:W-:Y:S01]  /*1080*/  UISETP.GE.AND UP2, UPT, UR21, 0x1, UPT ;  /* 0x000000011500788c */ /* 0x000fe2000bf46270 */
[----:B------:R-:W-:-:S04]  /*1090*/  UMOV UR20, UR7 ;  /* 0x0000000700147c82 */ /* 0x000fc80008000000 */
[----:B------:R-:W3:Y:S01]  /*10a0*/  F2I.U32.TRUNC.NTZ R2, R2 ;  /* 0x0000000200027305 */ /* 0x000ee2000020f000 */
[----:B----4-:R-:W-:Y:S02]  /*10b0*/  R2UR UR4, R3 ;  /* 0x00000000030472ca */ /* 0x010fe400000e0000 */
[----:B------:R-:W-:Y:S02]  /*10c0*/  PRMT R3, RZ, 0x7610, R3 ;  /* 0x00007610ff037816 */ /* 0x000fe40000000003 */
[----:B---3--:R-:W-:Y:S02]  /*10d0*/  R2UR UR6, R2 ;  /* 0x00000000020672ca */ /* 0x008fe400000e0000 */
[----:B------:R-:W-:-:S07]  /*10e0*/  PRMT R2, RZ, 0x7610, R2 ;  /* 0x00007610ff027816 */ /* 0x000fce0000000002 */
[----:B------:R-:W-:-:S04]  /*10f0*/  UIADD3 UR5, UPT, UPT, -UR4, URZ, URZ ;  /* 0x000000ff04057290 */ /* 0x000fc8000fffe1ff */
[----:B------:R-:W-:Y:S02]  /*1100*/  UIMAD UR5, UR8, UR5, UR16 ;  /* 0x00000005080572a4 */ /* 0x000fe4000f8e0210 */
[----:B------:R-:W-:-:S04]  /*1110*/  UIADD3 UR4, UPT, UPT, -UR6, URZ, URZ ;  /* 0x000000ff06047290 */ /* 0x000fc8000fffe1ff */
[----:B------:R-:W-:Y:S01]  /*1120*/  IMAD.U32 R148, RZ, RZ, UR5 ;  /* 0x00000005ff947e24 */ /* 0x000fe2000f8e00ff */
[----:B------:R-:W-:Y:S01]  /*1130*/  UIMAD UR63, UR63, UR4, UR7 ;  /* 0x000000043f3f72a4 */ /* 0x000fe2000f8e0207 */
[----:B-12---:R-:W-:Y:S11]  /*1140*/  BRA.U UP4, `(.L_x_17) ;  /* 0x0000000104407547 */ /* 0x006ff6000b800000 */
[----:B------:R-:W-:-:S13]  /*1150*/  R2UR UR4, R148 ;  /* 0x00000000940472ca */ /* 0x000fda00000e0000 */
[----:B------:R-:W-:Y:S02]  /*1160*/  UISETP.GT.U32.AND UP0, UPT, UR4, 0x1, UPT ;  /* 0x000000010400788c */ /* 0x000fe4000bf04070 */
[----:B------:R-:W-:Y:S02]  /*1170*/  ULOP3.LUT UR4, UR4, 0xfffffffe, URZ, 0xc0, !UPT ;  /* 0xfffffffe04047892 */ /* 0x000fe4000f8ec0ff */
[----:B------:R-:W-:Y:S02]  /*1180*/  UISETP.NE.AND UP1, UPT, UR63, URZ, UP0 ;  /* 0x000000ff3f00728c */ /* 0x000fe40008725270 */
[----:B------:R-:W-:Y:S02]  /*1190*/  UISETP.NE.AND UP0, UPT, UR63, 0x1, UP0 ;  /* 0x000000013f00788c */ /* 0x000fe40008705270 */
[----:B------:R-:W-:Y:S02]  /*11a0*/  USEL UR7, URZ, 0x1, UP1 ;  /* 0x00000001ff077887 */ /* 0x000fe40008800000 */
[----:B------:R-:W-:-:S02]  /*11b0*/  USEL UR6, URZ, 0x4, UP0 ;  /* 0x00000004ff067887 */ /* 0x000fc40008000000 */
[----:B------:R-:W-:Y:S02]  /*11c0*/  USEL UR5, URZ, 0x2, UP1 ;  /* 0x00000002ff057887 */ /* 0x000fe40008800000 */
[----:B------:R-:W-:Y:S02]  /*11d0*/  ULEA UR4, UR63, UR4, 0x1 ;  /* 0x000000043f047291 */ /* 0x000fe4000f8e08ff */
[----:B------:R-:W-:Y:S02]  /*11e0*/  USEL UR8, URZ, 0x8, UP0 ;  /* 0x00000008ff087887 */ /* 0x000fe40008000000 */
[----:B------:R-:W-:-:S03]  /*11f0*/  UIADD3 UR5, UPT, UPT, UR5, UR6, UR7 ;  /* 0x0000000605057290 */ /* 0x000fc6000fffe007 */
[----:B------:R-:W-:Y:S01]  /*1200*/  UMOV UR6, 0x3 ;  /* 0x0000000300067882 */ /* 0x000fe20000000000 */
[----:B------:R-:W-:Y:S02]  /*1210*/  UIADD3 UR5, UPT, UPT, UR5, UR8, URZ ;  /* 0x0000000805057290 */ /* 0x000fe4000fffe0ff */
[----:B------:R-:W-:-:S04]  /*1220*/  USHF.L.U32 UR4, UR6, UR4, URZ ;  /* 0x0000000406047299 */ /* 0x000fc800080006ff */
[----:B------:R-:W-:Y:S02]  /*1230*/  MOV R3, UR5 ;  /* 0x0000000500037c02 */ /* 0x000fe40008000f00 */
[----:B------:R-:W-:Y:S02]  /*1240*/  IMAD.U32 R2, RZ, RZ, UR4 ;  /* 0x00000004ff027e24 */ /* 0x000fe4000f8e00ff */
.L_x_17:
[----:B------:R-:W-:Y:S05]  /*1250*/  BRA.U !UP2, `(.L_x_18) ;  /* 0x000000010ad47547 */ /* 0x000fea000b800000 */
[----:B------:R-:W1:Y:S01]  /*1260*/  LDCU.128 UR12, c[0x0][0xb10] ;  /* 0x00016200ff0c77ac */ /* 0x000e620008000c00 */
[----:B------:R-:W2:Y:S01]  /*1270*/  LDCU UR6, c[0x0][0x370] ;  /* 0x00006e00ff0677ac */ /* 0x000ea20008000800 */
[----:B------:R-:W3:Y:S01]  /*1280*/  LDCU UR5, c[0x0][0x374] ;  /* 0x00006e80ff0577ac */ /* 0x000ee20008000800 */
[----:B------:R-:W4:Y:S01]  /*1290*/  LDCU UR28, c[0x0][0xb0c] ;  /* 0x00016180ff1c77ac */ /* 0x000f220008000800 */
[----:B------:R-:W4:Y:S01]  /*12a0*/  LDCU UR4, c[0x0][0xb20] ;  /* 0x00016400ff0477ac */ /* 0x000f220008000800 */
[----:B------:R-:W4:Y:S01]  /*12b0*/  LDCU.64 UR8, c[0x0][0xb28] ;  /* 0x00016500ff0877ac */ /* 0x000f220008000a00 */
[----:B-1----:R-:W-:Y:S02]  /*12c0*/  UISETP.NE.AND UP0, UPT, UR14, 0x1, UPT ;  /* 0x000000010e00788c */ /* 0x002fe4000bf05270 */
[----:B---3--:R-:W-:Y:S02]  /*12d0*/  UIMAD.WIDE.U32 UR10, UR5, UR15, URZ ;  /* 0x0000000f050a72a5 */ /* 0x008fe4000f8e00ff */
[----:B--2---:R-:W-:-:S02]  /*12e0*/  UIMAD.WIDE.U32 UR22, UR6, UR12, URZ ;  /* 0x0000000c061672a5 */ /* 0x004fc4000f8e00ff */
[----:B----4-:R-:W-:Y:S02]  /*12f0*/  UISETP.NE.AND UP1, UPT, UR28, 0x1, UPT ;  /* 0x000000011c00788c */ /* 0x010fe4000bf25270 */
[----:B------:R-:W-:Y:S01]  /*1300*/  UISETP.NE.AND UP2, UPT, UR21, 0x1, UPT ;  /* 0x000000011500788c */ /* 0x000fe2000bf45270 */
[----:B------:R-:W-:Y:S02]  /*1310*/  UMOV UR10, UR11 ;  /* 0x0000000b000a7c82 */ /* 0x000fe40008000000 */
[----:B------:R-:W-:Y:S01]  /*1320*/  UMOV UR22, UR23 ;  /* 0x0000001700167c82 */ /* 0x000fe20008000000 */
[----:B------:R-:W-:Y:S02]  /*1330*/  @UP0 USHF.R.U32.HI UR5, URZ, UR4, UR10 ;  /* 0x00000004ff050299 */ /* 0x000fe4000801160a */
[----:B------:R-:W-:Y:S02]  /*1340*/  UIMAD.WIDE.U32 UR24, UR20, UR15, URZ ;  /* 0x0000000f141872a5 */ /* 0x000fe4000f8e00ff */
[----:B------:R-:W-:-:S02]  /*1350*/  UIMAD.WIDE.U32 UR10, UR5, UR8, URZ ;  /* 0x00000008050a72a5 */ /* 0x000fc4000f8e00ff */
[----:B------:R-:W-:Y:S02]  /*1360*/  @UP1 USHF.R.U32.HI UR6, URZ, UR13, UR22 ;  /* 0x0000000dff061299 */ /* 0x000fe40008011616 */
[----:B------:R-:W-:Y:S02]  /*1370*/  UIMAD.WIDE.U32 UR18, UR16, UR12, URZ ;  /* 0x0000000c101272a5 */ /* 0x000fe4000f8e00ff */
[----:B------:R-:W-:Y:S01]  /*1380*/  UIMAD.WIDE.U32 UR22, UR6, UR8, URZ ;  /* 0x00000008061672a5 */ /* 0x000fe2000f8e00ff */
[----:B------:R-:W-:Y:S01]  /*1390*/  UMOV UR24, UR25 ;  /* 0x0000001900187c82 */ /* 0x000fe20008000000 */
[----:B------:R-:W-:Y:S01]  /*13a0*/  UMOV UR10, UR11 ;  /* 0x0000000b000a7c82 */ /* 0x000fe20008000000 */
[----:B------:R-:W-:Y:S02]  /*13b0*/  USHF.R.U32.HI UR24, URZ, UR4, UR24 ;  /* 0x00000004ff187299 */ /* 0x000fe40008011618 */
[----:B------:R-:W-:Y:S02]  /*13c0*/  @UP2 USHF.R.U32.HI UR5, URZ, UR9, UR10 ;  /* 0x00000009ff052299 */ /* 0x000fe4000801160a */
[----:B------:R-:W-:Y:S01]  /*13d0*/  UMOV UR7, UR23 ;  /* 0x0000001700077c82 */ /* 0x000fe20008000000 */
[----:B------:R-:W-:Y:S01]  /*13e0*/  UMOV UR18, UR19 ;  /* 0x0000001300127c82 */ /* 0x000fe20008000000 */
[----:B------:R-:W-:-:S02]  /*13f0*/  @UP2 USHF.R.U32.HI UR6, URZ, UR9, UR7 ;  /* 0x00000009ff062299 */ /* 0x000fc40008011607 */
[----:B------:R-:W-:Y:S02]  /*1400*/  USHF.R.U32.HI UR13, URZ, UR13, UR18 ;  /* 0x0000000dff0d7299 */ /* 0x000fe40008011612 */
[----:B------:R-:W-:Y:S02]  /*1410*/  USEL UR4, UR20, UR24, !UP0 ;  /* 0x0000001814047287 */ /* 0x000fe4000c000000 */
[----:B------:R-:W-:Y:S02]  /*1420*/  UIMAD UR7, UR5, UR21, URZ ;  /* 0x00000015050772a4 */ /* 0x000fe4000f8e02ff */
[----:B------:R-:W-:Y:S02]  /*1430*/  USEL UR5, UR16, UR13, !UP1 ;  /* 0x0000000d10057287 */ /* 0x000fe4000c800000 */
[----:B------:R-:W-:Y:S02]  /*1440*/  UIMAD UR12, UR6, UR21, URZ ;  /* 0x00000015060c72a4 */ /* 0x000fe4000f8e02ff */
[----:B------:R-:W-:-:S02]  /*1450*/  UISETP.GE.AND UP0, UPT, UR4, UR7, UPT ;  /* 0x000000070400728c */ /* 0x000fc4000bf06270 */
[----:B------:R-:W-:Y:S02]  /*1460*/  UIMAD.WIDE.U32 UR10, UR4, UR8, URZ ;  /* 0x00000008040a72a5 */ /* 0x000fe4000f8e00ff */
[----:B------:R-:W-:Y:S02]  /*1470*/  UISETP.GE.OR UP0, UPT, UR5, UR12, UP0 ;  /* 0x0000000c0500728c */ /* 0x000fe40008706670 */
[----:B------:R-:W-:Y:S02]  /*1480*/  UIMAD.WIDE.U32 UR12, UR5, UR8, URZ ;  /* 0x00000008050c72a5 */ /* 0x000fe4000f8e00ff */
[----:B------:R-:W-:Y:S01]  /*1490*/  UIADD3 UR10, UPT, UPT, -UR4, URZ, URZ ;  /* 0x000000ff040a7290 */ /* 0x000fe2000fffe1ff */
[----:B------:R-:W-:Y:S01]  /*14a0*/  UMOV UR8, UR11 ;  /* 0x0000000b00087c82 */ /* 0x000fe20008000000 */
[----:B------:R-:W-:Y:S02]  /*14b0*/  UIADD3 UR11, UPT, UPT, -UR5, URZ, URZ ;  /* 0x000000ff050b7290 */ /* 0x000fe4000fffe1ff */
[----:B------:R-:W-:-:S03]  /*14c0*/  USHF.R.U32.HI UR8, URZ, UR9, UR8 ;  /* 0x00000009ff087299 */ /* 0x000fc60008011608 */
[----:B------:R-:W-:Y:S01]  /*14d0*/  @!UP0 UMOV UR7, UR13 ;  /* 0x0000000d00078c82 */ /* 0x000fe20008000000 */
[----:B------:R-:W-:Y:S02]  /*14e0*/  UIMAD UR20, UR14, UR10, UR20 ;  /* 0x0000000a0e1472a4 */ /* 0x000fe4000f8e0214 */
[----:B------:R-:W-:Y:S02]  /*14f0*/  USEL UR8, UR4, UR8, !UP2 ;  /* 0x0000000804087287 */ /* 0x000fe4000d000000 */
[----:B------:R-:W-:Y:S02]  /*1500*/  @!UP0 USHF.R.U32.HI UR7, URZ, UR9, UR7 ;  /* 0x00000009ff078299 */ /* 0x000fe40008011607 */
[----:B------:R-:W-:Y:S02]  /*1510*/  UIADD3 UR9, UPT, UPT, -UR8, URZ, URZ ;  /* 0x000000ff08097290 */ /* 0x000fe4000fffe1ff */
[----:B------:R-:W-:Y:S02]  /*1520*/  @!UP0 USEL UR7, UR5, UR7, !UP2 ;  /* 0x0000000705078287 */ /* 0x000fe4000d000000 */
[----:B------:R-:W-:-:S02]  /*1530*/  UIMAD UR9, UR21, UR9, UR4 ;  /* 0x00000009150972a4 */ /* 0x000fc4000f8e0204 */
[----:B------:R-:W-:Y:S02]  /*1540*/  @!UP0 UIADD3 UR8, UPT, UPT, UR8, -UR7, URZ ;  /* 0x8000000708088290 */ /* 0x000fe4000fffe0ff */
[----:B------:R-:W-:Y:S02]  /*1550*/  @!UP0 UIMAD UR6, UR9, UR6, UR7 ;  /* 0x00000006090682a4 */ /* 0x000fe4000f8e0207 */
[----:B------:R-:W-:Y:S02]  /*1560*/  @!UP0 UIMAD UR4, UR8, UR21, UR5 ;  /* 0x00000015080482a4 */ /* 0x000fe4000f8e0205 */
[----:B------:R-:W-:Y:S02]  /*1570*/  UIMAD UR16, UR28, UR11, UR16 ;  /* 0x0000000b1c1072a4 */ /* 0x000fe4000f8e0210 */
[----:B------:R-:W-:Y:S01]  /*1580*/  UIMAD UR20, UR4, UR14, UR20 ;  /* 0x0000000e041472a4 */ /* 0x000fe2000f8e0214 */
[----:B------:R-:W-:Y:S02]  /*1590*/  @!UP0 UMOV UR5, UR6 ;  /* 0x0000000600058c82 */ /* 0x000fe40008000000 */
[----:B------:R-:W-:-:S12]  /*15a0*/  UIMAD UR16, UR5, UR28, UR16 ;  /* 0x0000001c051072a4 */ /* 0x000fd8000f8e0210 */
.L_x_18:
[----:B------:R-:W-:Y:S02]  /*15b0*/  UISETP.NE.AND UP1, UPT, UR29, 0x1, UPT ;  /* 0x000000011d00788c */ /* 0x000fe4000bf25270 */
[----:B------:R-:W-:Y:S02]  /*15c0*/  ULOP3.LUT UR21, UR26, 0xffff, URZ, 0xc0, !UPT ;  /* 0x0000ffff1a157892 */ /* 0x000fe4000f8ec0ff */
[----:B------:R-:W-:Y:S02]  /*15d0*/  UISETP.NE.AND UP0, UPT, UR17, 0x2, UPT ;  /* 0x000000021100788c */ /* 0x000fe4000bf05270 */
[----:B------:R-:W-:Y:S02]  /*15e0*/  ULOP3.LUT UR22, UR27, 0x1000, URZ, 0xc0, !UPT ;  /* 0x000010001b167892 */ /* 0x000fe4000f8ec0ff */
[----:B------:R-:W-:Y:S02]  /*15f0*/  ULOP3.LUT UR45, UR45, 0x80, URZ, 0xc0, !UPT ;  /* 0x000000802d2d7892 */ /* 0x000fe4000f8ec0ff */
[----:B------:R-:W-:Y:S01]  /*1600*/  USHF.L.U32 UR21, UR30, UR21, URZ ;  /* 0x000000151e157299 */ /* 0x000fe200080006ff */
[----:B------:R-:W-:Y:S11]  /*1610*/  BRA.U UP1, `(.L_x_19) ;  /* 0x0000000101447547 */ /* 0x000ff6000b800000 */
[----:B------:R-:W1:Y:S01]  /*1620*/  LDCU.128 UR8, c[0x0][0xb10] ;  /* 0x00016200ff0877ac */ /* 0x000e620008000c00 */
[----:B------:R-:W2:Y:S01]  /*1630*/  LDCU UR12, c[0x0][0xb0c] ;  /* 0x00016180ff0c77ac */ /* 0x000ea20008000800 */
[----:B------:R-:W3:Y:S01]  /*1640*/  LDCU UR13, c[0x0][0xb20] ;  /* 0x00016400ff0d77ac */ /* 0x000ee20008000800 */
[----:B-1----:R-:W-:Y:S02]  /*1650*/  UIMAD.WIDE.U32 UR6, UR16, UR8, URZ ;  /* 0x00000008100672a5 */ /* 0x002fe4000f8e00ff */
[----:B------:R-:W-:Y:S02]  /*1660*/  UIMAD.WIDE.U32 UR4, UR20, UR11, URZ ;  /* 0x0000000b140472a5 */ /* 0x000fe4000f8e00ff */
[----:B--2---:R-:W-:Y:S02]  /*1670*/  UISETP.NE.AND UP2, UPT, UR12, 0x1, UPT ;  /* 0x000000010c00788c */ /* 0x004fe4000bf45270 */
[----:B------:R-:W-:Y:S01]  /*1680*/  UISETP.NE.AND UP1, UPT, UR10, 0x1, UPT ;  /* 0x000000010a00788c */ /* 0x000fe2000bf25270 */
[----:B------:R-:W-:-:S02]  /*1690*/  UMOV UR6, UR7 ;  /* 0x0000000700067c82 */ /* 0x000fc40008000000 */
[----:B------:R-:W-:Y:S01]  /*16a0*/  UMOV UR4, UR5 ;  /* 0x0000000500047c82 */ /* 0x000fe20008000000 */
[----:B------:R-:W-:Y:S02]  /*16b0*/  USHF.R.U32.HI UR6, URZ, UR9, UR6 ;  /* 0x00000009ff067299 */ /* 0x000fe40008011606 */
[----:B---3--:R-:W-:Y:S02]  /*16c0*/  USHF.R.U32.HI UR4, URZ, UR13, UR4 ;  /* 0x0000000dff047299 */ /* 0x008fe40008011604 */
[----:B------:R-:W-:Y:S02]  /*16d0*/  USEL UR5, UR16, UR6, !UP2 ;  /* 0x0000000610057287 */ /* 0x000fe4000d000000 */
[----:B------:R-:W-:-:S04]  /*16e0*/  USEL UR4, UR20, UR4, !UP1 ;  /* 0x0000000414047287 */ /* 0x000fc8000c800000 */
[----:B------:R-:W-:Y:S02]  /*16f0*/  UIADD3 UR6, UPT, UPT, UR5, -UR4, URZ ;  /* 0x8000000405067290 */ /* 0x000fe4000fffe0ff */
[----:B------:R-:W-:Y:S02]  /*1700*/  UIADD3 UR4, UPT, UPT, -UR5, UR4, URZ ;  /* 0x0000000405047290 */ /* 0x000fe4000fffe1ff */
[----:B------:R-:W-:Y:S02]  /*1710*/  UIMAD UR20, UR6, UR10, UR20 ;  /* 0x0000000a061472a4 */ /* 0x000fe4000f8e0214 */
[----:B------:R-:W-:-:S12]  /*1720*/  UIMAD UR16, UR4, UR12, UR16 ;  /* 0x0000000c041072a4 */ /* 0x000fd8000f8e0210 */
.L_x_19:
[----:B------:R-:W-:Y:S05]  /*1730*/  BRA.U !UP5, `(.L_x_20) ;  /* 0x000000010d0c7547 */ /* 0x000fea000b800000 */
[----:B------:R-:W-:Y:S01]  /*1740*/  UCGABAR_WAIT ;  /* 0x0000000000007dc7 */ /* 0x000fe20008000000 */
[----:B------:R-:W-:Y:S01]  /*1750*/  CCTL.IVALL ;  /* 0x00000000ff00798f */ /* 0x000fe20002000000 */
[----:B------:R-:W-:Y:S05]  /*1760*/  BRA `(.L_x_21) ;  /* 0x0000000000047947 */ /* 0x000fea0003800000 */
.L_x_20:
[----:B------:R-:W-:Y:S06]  /*1770*/  BAR.SYNC.DEFER_BLOCKING 0x0 ;  /* 0x0000000000007b1d */ /* 0x000fec0000010000 */
.L_x_21:
[----:B------:R-:W-:Y:S05]  /*1780*/  BRA.U UP0, `(.L_x_22) ;  /* 0x0000001500007547 */ /* 0x000fea000b800000 */
[----:B------:R-:W1:Y:S01]  /*1790*/  LDCU UR6, c[0x0][0x38c] ;  /* 0x00007180ff0677ac */ /* 0x000e620008000800 */
[----:B------:R-:W-:Y:S01]  /*17a0*/  PLOP3.LUT P1, PT, PT, PT, UP3, 0x80, 0x8 ;  /* 0x000000000008781c */ /* 0x000fe20003f2f038 */
[----:B------:R-:W-:Y:S01]  /*17b0*/  IMAD.MOV.U32 R12, RZ, RZ, 0x1 ;  /* 0x00000001ff0c7424 */ /* 0x000fe200078e00ff */
[----:B------:R-:W-:Y:S02]  /*17c0*/  ISETP.NE.AND P2, PT, R0, RZ, P3 ;  /* 0x000000ff0000720c */ /* 0x000fe40001f45270 */
[----:B------:R-:W-:Y:S02]  /*17d0*/  CS2R R10, SRZ ;  /* 0x00000000000a7805 */ /* 0x000fe4000001ff00 */
[----:B------:R-:W-:Y:S01]  /*17e0*/  PLOP3.LUT P1, PT, P1, PT, PT, 0x8, 0x80 ;  /* 0x000000000080781c */ /* 0x000fe20000f2e170 */
[----:B------:R-:W-:Y:S01]  /*17f0*/  IMAD.MOV.U32 R9, RZ, RZ, RZ ;  /* 0x000000ffff097224 */ /* 0x000fe200078e00ff */
[----:B------:R-:W2:Y:S01]  /*1800*/  LDCU UR38, c[0x0][0x370] ;  /* 0x00006e00ff2677ac */ /* 0x000ea20008000800 */
[----:B------:R-:W-:Y:S01]  /*1810*/  IMAD.MOV.U32 R8, RZ, RZ, 0x1 ;  /* 0x00000001ff087424 */ /* 0x000fe200078e00ff */
[----:B------:R-:W3:Y:S01]  /*1820*/  LDCU.64 UR26, c[0x0][0x348] ;  /* 0x00006900ff1a77ac */ /* 0x000ee20008000a00 */
[----:B------:R-:W-:Y:S01]  /*1830*/  ULEA.HI UR43, UR22, UR45, URZ, 0x1a ;  /* 0x0000002d162b7291 */ /* 0x000fe2000f8fd0ff */
[----:B------:R-:W4:Y:S01]  /*1840*/  LDCU UR37, c[0x0][0x374] ;  /* 0x00006e80ff2577ac */ /* 0x000f220008000800 */
[----:B-1----:R-:W-:-:S02]  /*1850*/  UIADD3 UR5, UPT, UPT, UR6, 0x3f, URZ ;  /* 0x0000003f06057890 */ /* 0x002fc4000fffe0ff */
[----:B------:R-:W-:Y:S02]  /*1860*/  UIADD3 UR46, UPT, UPT, UR6, 0x7e, URZ ;  /* 0x0000007e062e7890 */ /* 0x000fe4000fffe0ff */
[----:B------:R-:W-:Y:S01]  /*1870*/  USHF.R.S32.HI UR4, URZ, 0x1f, UR5 ;  /* 0x0000001fff047899 */ /* 0x000fe20008011405 */
[----:B------:R-:W-:-:S03]  /*1880*/  UMOV UR7, URZ ;  /* 0x000000ff00077c82 */ /* 0x000fc60008000000 */
[----:B------:R-:W-:Y:S02]  /*1890*/  ULEA.HI UR4, UR4, UR5, URZ, 0x6 ;  /* 0x0000000504047291 */ /* 0x000fe4000f8f30ff */
[----:B------:R-:W-:Y:S02]  /*18a0*/  UIADD3 UR5, UPT, UPT, UR6, -0x1, URZ ;  /* 0xffffffff06057890 */ /* 0x000fe4000fffe0ff */
[----:B------:R-:W-:Y:S02]  /*18b0*/  USHF.R.S32.HI UR40, URZ, 0x6, UR4 ;  /* 0x00000006ff287899 */ /* 0x000fe40008011404 */
[----:B------:R-:W-:Y:S02]  /*18c0*/  UISETP.GE.U32.AND UP1, UPT, UR5, -0x7f, UPT ;  /* 0xffffff810500788c */ /* 0x000fe4000bf26070 */
[----:B------:R-:W-:-:S04]  /*18d0*/  UISETP.LT.U32.AND UP0, UPT, UR40, 0x5, UPT ;  /* 0x000000052800788c */ /* 0x000fc8000bf01070 */
[----:B------:R-:W-:Y:S02]  /*18e0*/  USEL UR39, UR40, 0x5, UP0 ;  /* 0x0000000528277887 */ /* 0x000fe40008000000 */
[----:B------:R-:W-:Y:S02]  /*18f0*/  UISETP.NE.AND UP0, UPT, UR17, URZ, UPT ;  /* 0x000000ff1100728c */ /* 0x000fe4000bf05270 */
[----:B------:R-:W-:Y:S02]  /*1900*/  UIADD3 UR4, UPT, UPT, UR39, -0x1, URZ ;  /* 0xffffffff27047890 */ /* 0x000fe4000fffe0ff */
[----:B------:R-:W-:Y:S02]  /*1910*/  @UP1 UIADD3 UR4, UPT, UPT, UR39, URZ, URZ ;  /* 0x000000ff27041290 */ /* 0x000fe4000fffe0ff */
[----:B------:R-:W-:Y:S02]  /*1920*/  USEL UR23, UR41, 0x2, UP0 ;  /* 0x0000000229177887 */ /* 0x000fe40008000000 */
[----:B------:R-:W-:-:S02]  /*1930*/  UIADD3 UR44, UPT, UPT, UR40, -UR39, URZ ;  /* 0x80000027282c7290 */ /* 0x000fc4000fffe0ff */
[----:B------:R-:W-:Y:S02]  /*1940*/  UIADD3 UR25, UPT, UPT, UR4, 0x1, URZ ;  /* 0x0000000104197890 */ /* 0x000fe4000fffe0ff */
[----:B--234-:R-:W-:-:S12]  /*1950*/  UIADD3 UR41, UPT, UPT, -UR4, URZ, URZ ;  /* 0x000000ff04297290 */ /* 0x01cfd8000fffe1ff */
.L_x_42:
[----:B------:R-:W-:Y:S01]  /*1960*/  UISETP.NE.AND UP0, UPT, UR47, URZ, UPT ;  /* 0x000000ff2f00728c */ /* 0x000fe2000bf05270 */
[----:B-1----:R-:W1:Y:S08]  /*1970*/  S2UR UR47, SR_CgaCtaId ;  /* 0x00000000002f79c3 */ /* 0x002e700000008800 */
[----:B------:R-:W-:Y:S05]  /*1980*/  BRA.U UP0, `(.L_x_23) ;  /* 0x0000000100347547 */ /* 0x000fea000b800000 */
[----:B------:R-:W2:Y:S01]  /*1990*/  S2R R0, SR_CgaCtaId ;  /* 0x0000000000007919 */ /* 0x000ea20000008800 */
[----:B------:R-:W-:Y:S02]  /*19a0*/  MOV R3, 0x400 ;  /* 0x0000040000037802 */ /* 0x000fe40000000f00 */
[----:B------:R-:W-:Y:S02]  /*19b0*/  SHF.L.U32 R2, R8, 0x1f, RZ ;  /* 0x0000001f08027819 */ /* 0x000fe400000006ff */
[----:B--2---:R-:W-:-:S05]  /*19c0*/  LEA R0, R0, R3, 0x18 ;  /* 0x0000000300007211 */ /* 0x004fca00078ec0ff */
[----:B------:R-:W-:-:S04]  /*19d0*/  IMAD R3, R9, 0x8, R0 ;  /* 0x0000000809037824 */ /* 0x000fc800078e0200 */
[----:B------:R-:W2:Y:S02]  /*19e0*/  SYNCS.PHASECHK.TRANS64.TRYWAIT P0, [R3+URZ+0xf0], R2 ;  /* 0x0000f002030075a7 */ /* 0x000ea400080011ff */
[----:B--2---:R-:W-:Y:S05]  /*19f0*/  @!P0 BRA `(.L_x_24) ;  /* 0x000000a0002c8947 */ /* 0x004fea0003800000 */
.L_x_148:
[----:B------:R-:W-:Y:S01]  /*1a00*/  VIADD R9, R9, 0x1 ;  /* 0x0000000109097836 */ /* 0x000fe20000000000 */
[----:B------:R2:W-:Y:S04]  /*1a10*/  SYNCS.ARRIVE.TRANS64.A1T0 RZ, [R3+URZ+0xe0], RZ ;  /* 0x0000e0ff03ff79a7 */ /* 0x0005e800081000ff */
[----:B------:R-:W-:-:S04]  /*1a20*/  ISETP.NE.AND P0, PT, R9, 0x2, PT ;  /* 0x000000020900780c */ /* 0x000fc80003f05270 */
[----:B------:R-:W-:Y:S02]  /*1a30*/  SEL R9, R9, RZ, P0 ;  /* 0x000000ff09097207 */ /* 0x000fe40000000000 */
[----:B--2---:R-:W-:-:S04]  /*1a40*/  SEL R3, RZ, 0x1, P0 ;  /* 0x00000001ff037807 */ /* 0x004fc80000000000 */
[----:B------:R-:W-:-:S07]  /*1a50*/  LOP3.LUT R8, R8, R3, RZ, 0x3c, !PT ;  /* 0x0000000308087212 */ /* 0x000fce00078e3cff */
.L_x_23:
[----:B------:R-:W-:Y:S01]  /*1a60*/  UMOV UR6, 0x400 ;  /* 0x0000040000067882 */ /* 0x000fe20000000000 */
[----:B------:R-:W-:Y:S01]  /*1a70*/  SHF.L.U32 R0, R12, 0x1f, RZ ;  /* 0x0000001f0c007819 */ /* 0x000fe200000006ff */
[----:B-1----:R-:W-:Y:S02]  /*1a80*/  ULEA UR6, UR47, UR6, 0x18 ;  /* 0x000000062f067291 */ /* 0x002fe4000f8ec0ff */
[----:B------:R-:W-:Y:S02]  /*1a90*/  UISETP.GE.U32.AND UP0, UPT, UR46, 0x7f, UPT ;  /* 0x0000007f2e00788c */ /* 0x000fe4000bf06070 */
[----:B------:R-:W-:Y:S02]  /*1aa0*/  ULEA UR4, UR7, UR6, 0x3 ;  /* 0x0000000607047291 */ /* 0x000fe4000f8e18ff */
[----:B------:R-:W-:Y:S01]  /*1ab0*/  ULEA UR11, UR20, UR45, 0x8 ;  /* 0x0000002d140b7291 */ /* 0x000fe2000f8e40ff */
[----:B------:R-:W-:-:S06]  /*1ac0*/  UMOV UR13, URZ ;  /* 0x000000ff000d7c82 */ /* 0x000fcc0008000000 */
[----:B------:R1:W2:Y:S01]  /*1ad0*/  SYNCS.PHASECHK.TRANS64.TRYWAIT P0, [UR4+0x28], R0 ;  /* 0x00002800ff0075a7 */ /* 0x0002a20008001104 */
[----:B------:R-:W-:-:S04]  /*1ae0*/  ULEA.HI UR4, UR16, UR16, URZ, 0x1 ;  /* 0x0000001010047291 */ /* 0x000fc8000f8f08ff */
[----:B------:R-:W-:-:S04]  /*1af0*/  USHF.L.U32 UR4, UR4, 0x7, URZ ;  /* 0x0000000704047899 */ /* 0x000fc800080006ff */
[----:B------:R-:W-:-:S04]  /*1b00*/  ULOP3.LUT UR35, UR4, 0xffffff00, URZ, 0xc0, !UPT ;  /* 0xffffff0004237892 */ /* 0x000fc8000f8ec0ff */
[----:B------:R-:W-:Y:S01]  /*1b10*/  UIADD3 UR35, UPT, UPT, UR43, UR35, URZ ;  /* 0x000000232b237290 */ /* 0x000fe2000fffe0ff */
[----:B------:R-:W-:Y:S11]  /*1b20*/  BRA.U !UP0, `(.L_x_25) ;  /* 0x0000000108c47547 */ /* 0x000ff6000b800000 */
[----:B------:R-:W-:Y:S01]  /*1b30*/  UMOV UR16, UR41 ;  /* 0x0000002900107c82 */ /* 0x000fe20008000000 */
[----:B------:R-:W-:Y:S01]  /*1b40*/  UMOV UR4, UR7 ;  /* 0x0000000700047c82 */ /* 0x000fe20008000000 */
[----:B------:R-:W-:-:S05]  /*1b50*/  UMOV UR34, URZ ;  /* 0x000000ff00227c82 */ /* 0x000fca0008000000 */
.L_x_31:
[----:B------:R-:W-:Y:S01]  /*1b60*/  ULEA UR33, UR4, UR6, 0x3 ;  /* 0x0000000604217291 */ /* 0x000fe2000f8e18ff */
[----:B------:R-:W-:Y:S01]  /*1b70*/  @P3 MOV R2, 0x10000 ;  /* 0x0001000000023802 */ /* 0x000fe20000000f00 */
[----:B--234-:R-:W-:Y:S10]  /*1b80*/  @P0 BRA `(.L_x_26) ;  /* 0x00000000000c0947 */ /* 0x01cff40003800000 */
[----:B------:R-:W-:-:S04]  /*1b90*/  SHF.L.U32 R3, R12, 0x1f, RZ ;  /* 0x0000001f0c037819 */ /* 0x000fc800000006ff */
[----:B------:R-:W2:Y:S02]  /*1ba0*/  SYNCS.PHASECHK.TRANS64.TRYWAIT P0, [UR33+0x28], R3 ;  /* 0x00002803ff0075a7 */ /* 0x000ea40008001121 */
[----:B--2---:R-:W-:Y:S05]  /*1bb0*/  @!P0 BRA `(.L_x_27) ;  /* 0x0000009c00d08947 */ /* 0x004fea0003800000 */
.L_x_26:
[----:B------:R2:W-:Y:S01]  /*1bc0*/  @P3 SYNCS.ARRIVE.TRANS64 RZ, [UR33], R2 ;  /* 0x00000002ffff39a7 */ /* 0x0005e20008000021 */
[----:B------:R-:W-:Y:S02]  /*1bd0*/  ULOP3.LUT UR5, UR23, 0x2, URZ, 0xfc, !UPT ;  /* 0x0000000217057892 */ /* 0x000fe4000f8efcff */
[----:B------:R-:W-:Y:S02]  /*1be0*/  UIADD3 UR16, UPT, UPT, UR16, 0x1, URZ ;  /* 0x0000000110107890 */ /* 0x000fe4000fffe0ff */
[----:B------:R-:W-:Y:S02]  /*1bf0*/  UISETP.NE.AND UP0, UPT, UR5, 0x2, UPT ;  /* 0x000000020500788c */ /* 0x000fe4000bf05270 */
[----:B------:R-:W-:-:S07]  /*1c00*/  UISETP.NE.AND UP2, UPT, UR16, 0x1, UPT ;  /* 0x000000011000788c */ /* 0x000fce000bf45270 */
[----:B------:R-:W-:Y:S05]  /*1c10*/  BRA.U UP0, `(.L_x_28) ;  /* 0x0000000100047547 */ /* 0x000fea000b800000 */
[----:B------:R-:W-:Y:S05]  /*1c20*/  BPT.TRAP 0x1 ;  /* 0x000000040000795c */ /* 0x000fea0000300000 */
.L_x_28:
[----:B------:R-:W-:Y:S04]  /*1c30*/  BSSY.RECONVERGENT B0, `(.L_x_29) ;  /* 0x0000003000007945 */ /* 0x000fe80003800200 */
[----:B------:R-:W-:Y:S05]  /*1c40*/  @!P2 BRA `(.L_x_30) ;  /* 0x000000000004a947 */ /* 0x000fea0003800000 */
[----:B------:R-:W-:Y:S05]  /*1c50*/  BPT.TRAP 0x1 ;  /* 0x000000040000795c */ /* 0x000fea0000300000 */
.L_x_30:
[----:B------:R-:W-:Y:S05]  /*1c60*/  BSYNC.RECONVERGENT B0 ;  /* 0x0000000000007941 */ /* 0x000fea0003800200 */
.L_x_29:
[----:B------:R-:W-:Y:S02]  /*1c70*/  UIADD3 UR5, UPT, UPT, UR4, 0x1, URZ ;  /* 0x0000000104057890 */ /* 0x000fe4000fffe0ff */
[----:B------:R-:W-:Y:S02]  /*1c80*/  UIADD3 UR14, UP1, UPT, UR26, 0x80, URZ ;  /* 0x000000801a0e7890 */ /* 0x000fe4000ff3e0ff */
[----:B------:R-:W-:Y:S02]  /*1c90*/  UISETP.NE.AND UP0, UPT, UR5, 0x5, UPT ;  /* 0x000000050500788c */ /* 0x000fe4000bf05270 */
[----:B------:R-:W-:Y:S02]  /*1ca0*/  ULOP3.LUT UR33, UR33, 0xfefffff8, URZ, 0xc0, !UPT ;  /* 0xfefffff821217892 */ /* 0x000fe4000f8ec0ff */
[----:B------:R-:W-:Y:S02]  /*1cb0*/  USEL UR8, URZ, 0x1, UP0 ;  /* 0x00000001ff087887 */ /* 0x000fe40008000000 */
[----:B------:R-:W-:-:S02]  /*1cc0*/  USEL UR7, UR5, URZ, UP0 ;  /* 0x000000ff05077287 */ /* 0x000fc40008000000 */
[----:B------:R-:W-:Y:S02]  /*1cd0*/  UIADD3.X UR15, UPT, UPT, URZ, UR27, URZ, UP1, !UPT ;  /* 0x0000001bff0f7290 */ /* 0x000fe40008ffe4ff */
[----:B------:R-:W-:Y:S01]  /*1ce0*/  ULEA UR5, UR7, UR6, 0x3 ;  /* 0x0000000607057291 */ /* 0x000fe2000f8e18ff */
[----:B------:R-:W-:Y:S01]  /*1cf0*/  LOP3.LUT R12, R12, UR8, RZ, 0x3c, !PT ;  /* 0x000000080c0c7c12 */ /* 0x000fe2000f8e3cff */
[----:B------:R-:W-:Y:S02]  /*1d00*/  USHF.L.U32 UR8, UR4, 0xe, URZ ;  /* 0x0000000e04087899 */ /* 0x000fe400080006ff */
[----:B------:R-:W-:Y:S01]  /*1d10*/  UIADD3 UR4, UP0, UPT, UR26, 0x180, URZ ;  /* 0x000001801a047890 */ /* 0x000fe2000ff1e0ff */
[----:B-1----:R-:W-:Y:S01]  /*1d20*/  SHF.L.U32 R0, R12, 0x1f, RZ ;  /* 0x0000001f0c007819 */ /* 0x002fe200000006ff */
[----:B------:R-:W-:Y:S02]  /*1d30*/  ULEA UR32, UR22, UR8, 0x1 ;  /* 0x0000000816207291 */ /* 0x000fe4000f8e08ff */
[----:B------:R-:W-:Y:S01]  /*1d40*/  UPRMT UR13, URZ, 0x5410, UR21 ;  /* 0x00005410ff0d7896 */ /* 0x000fe20008000015 */
[----:B------:R3:W4:Y:S01]  /*1d50*/  SYNCS.PHASECHK.TRANS64.TRYWAIT P0, [UR5+0x28], R0 ;  /* 0x00002800ff0075a7 */ /* 0x0007220008001105 */
[----:B------:R-:W-:-:S02]  /*1d60*/  UIADD3 UR32, UPT, UPT, UR6, 0x10800, UR32 ;  /* 0x0001080006207890 */ /* 0x000fc4000fffe020 */
[----:B------:R-:W-:Y:S02]  /*1d70*/  UIADD3 UR8, UPT, UPT, UR6, 0x24800, UR8 ;  /* 0x0002480006087890 */ /* 0x000fe4000fffe008 */
[----:B------:R-:W-:Y:S01]  /*1d80*/  UIADD3.X UR5, UPT, UPT, URZ, UR27, URZ, UP0, !UPT ;  /* 0x0000001bff057290 */ /* 0x000fe200087fe4ff */
[----:B------:R-:W-:Y:S01]  /*1d90*/  UMOV UR18, 0x0 ;  /* 0x0000000000127882 */ /* 0x000fe20000000000 */
[----:B------:R-:W-:Y:S01]  /*1da0*/  UMOV UR19, 0x10000000 ;  /* 0x1000000000137882 */ /* 0x000fe20000000000 */
[----:B------:R-:W-:Y:S01]  /*1db0*/  UMOV UR10, UR34 ;  /* 0x00000022000a7c82 */ /* 0x000fe20008000000 */
[----:B------:R-:W-:Y:S01]  /*1dc0*/  UMOV UR12, UR36 ;  /* 0x00000024000c7c82 */ /* 0x000fe20008000000 */
[----:B------:R-:W-:Y:S01]  /*1dd0*/  UMOV UR9, UR33 ;  /* 0x0000002100097c82 */ /* 0x000fe20008000000 */
[----:B------:R1:W-:Y:S03]  /*1de0*/  UTMALDG.3D.MULTICAST.2CTA [UR32], [UR14], UR13, desc[UR18] ;  /* 0x000012200e0073b4 */ /* 0x0003e6000821180d */
[----:B------:R2:W-:Y:S01]  /*1df0*/  UTMALDG.3D.2CTA [UR8], [UR4], desc[UR18] ;  /* 0x00001208040075b4 */ /* 0x0005e20008211000 */
[----:B-1----:R-:W-:Y:S01]  /*1e00*/  UIADD3 UR34, UPT, UPT, UR34, 0x40, URZ ;  /* 0x0000004022227890 */ /* 0x002fe2000fffe0ff */
[----:B------:R-:W-:Y:S01]  /*1e10*/  UMOV UR13, UR25 ;  /* 0x00000019000d7c82 */ /* 0x000fe20008000000 */
[----:B--2---:R-:W-:Y:S01]  /*1e20*/  UMOV UR4, UR7 ;  /* 0x0000000700047c82 */ /* 0x004fe20008000000 */
[----:B------:R-:W-:Y:S09]  /*1e30*/  BRA.U UP2, `(.L_x_31) ;  /* 0xfffffffd02487547 */ /* 0x000ff2000b83ffff */
.L_x_25:
[----:B------:R-:W-:Y:S01]  /*1e40*/  ULEA UR4, UR7, UR6, 0x3 ;  /* 0x0000000607047291 */ /* 0x000fe2000f8e18ff */
[----:B-1-3--:R-:W-:Y:S01]  /*1e50*/  SHF.L.U32 R0, R12, 0x1f, RZ ;  /* 0x0000001f0c007819 */ /* 0x00afe200000006ff */
[----:B------:R-:W-:Y:S01]  /*1e60*/  @!P1 SYNCS.ARRIVE.TRANS64.A1T0 RZ, [UR6+0x98], RZ ;  /* 0x000098ffffff99a7 */ /* 0x000fe20008100006 */
[----:B------:R-:W-:-:S06]  /*1e70*/  UISETP.GT.AND UP0, UPT, UR40, UR39, UPT ;  /* 0x000000272800728c */ /* 0x000fcc000bf04270 */
[----:B--2-4-:R1:W2:Y:S03]  /*1e80*/  SYNCS.PHASECHK.TRANS64.TRYWAIT P0, [UR4+0x28], R0 ;  /* 0x00002800ff0075a7 */ /* 0x0142a60008001104 */
[----:B------:R-:W-:Y:S05]  /*1e90*/  BRA.U !UP0, `(.L_x_32) ;  /* 0x0000000108c47547 */ /* 0x000fea000b800000 */
[----:B------:R-:W-:Y:S01]  /*1ea0*/  UIADD3 UR24, UPT, UPT, UR44, UR13, URZ ;  /* 0x0000000d2c187290 */ /* 0x000fe2000fffe0ff */
[----:B------:R-:W-:-:S11]  /*1eb0*/  UMOV UR4, UR7 ;  /* 0x0000000700047c82 */ /* 0x000fd60008000000 */
.L_x_38:
[----:B------:R-:W-:Y:S01]  /*1ec0*/  ULEA UR17, UR4, UR6, 0x3 ;  /* 0x0000000604117291 */ /* 0x000fe2000f8e18ff */
[----:B--2---:R-:W-:Y:S01]  /*1ed0*/  @P3 MOV R2, 0x10000 ;  /* 0x0001000000023802 */ /* 0x004fe20000000f00 */
[----:B--2-4-:R-:W-:Y:S10]  /*1ee0*/  @P0 BRA `(.L_x_33) ;  /* 0x00000000000c0947 */ /* 0x014ff40003800000 */
[----:B------:R-:W-:-:S04]  /*1ef0*/  SHF.L.U32 R3, R12, 0x1f, RZ ;  /* 0x0000001f0c037819 */ /* 0x000fc800000006ff */
[----:B------:R-:W2:Y:S02]  /*1f00*/  SYNCS.PHASECHK.TRANS64.TRYWAIT P0, [UR17+0x28], R3 ;  /* 0x00002803ff0075a7 */ /* 0x000ea40008001111 */
[----:B--2---:R-:W-:Y:S05]  /*1f10*/  @!P0 BRA `(.L_x_34) ;  /* 0x0000009c00108947 */ /* 0x004fea0003800000 */
.L_x_33:
[----:B------:R2:W-:Y:S01]  /*1f20*/  @P3 SYNCS.ARRIVE.TRANS64 RZ, [UR17], R2 ;  /* 0x00000002ffff39a7 */ /* 0x0005e20008000011 */
[----:B------:R-:W-:-:S04]  /*1f30*/  ULOP3.LUT UR5, UR23, 0x2, URZ, 0xfc, !UPT ;  /* 0x0000000217057892 */ /* 0x000fc8000f8efcff */
[----:B------:R-:W-:-:S09]  /*1f40*/  UISETP.NE.AND UP0, UPT, UR5, 0x2, UPT ;  /* 0x000000020500788c */ /* 0x000fd2000bf05270 */
[----:B------:R-:W-:Y:S05]  /*1f50*/  BRA.U UP0, `(.L_x_35) ;  /* 0x0000000100047547 */ /* 0x000fea000b800000 */
[----:B------:R-:W-:Y:S05]  /*1f60*/  BPT.TRAP 0x1 ;  /* 0x000000040000795c */ /* 0x000fea0000300000 */
.L_x_35:
[----:B------:R-:W-:Y:S04]  /*1f70*/  BSSY.RECONVERGENT B0, `(.L_x_36) ;  /* 0x0000003000007945 */ /* 0x000fe80003800200 */
[----:B------:R-:W-:Y:S05]  /*1f80*/  @!P2 BRA `(.L_x_37) ;  /* 0x000000000004a947 */ /* 0x000fea0003800000 */
[----:B------:R-:W-:Y:S05]  /*1f90*/  BPT.TRAP 0x1 ;  /* 0x000000040000795c */ /* 0x000fea0000300000 */
.L_x_37:
[----:B------:R-:W-:Y:S05]  /*1fa0*/  BSYNC.RECONVERGENT B0 ;  /* 0x0000000000007941 */ /* 0x000fea0003800200 */
.L_x_36:
[----:B------:R-:W-:Y:S02]  /*1fb0*/  UIADD3 UR5, UPT, UPT, UR4, 0x1, URZ ;  /* 0x0000000104057890 */ /* 0x000fe4000fffe0ff */
[----:B------:R-:W-:Y:S02]  /*1fc0*/  USHF.L.U32 UR18, UR13, 0x6, URZ ;  /* 0x000000060d127899 */ /* 0x000fe400080006ff */
[----:B------:R-:W-:Y:S02]  /*1fd0*/  UISETP.NE.AND UP0, UPT, UR5, 0x5, UPT ;  /* 0x000000050500788c */ /* 0x000fe4000bf05270 */
[----:B------:R-:W-:Y:S02]  /*1fe0*/  ULOP3.LUT UR17, UR17, 0xfefffff8, URZ, 0xc0, !UPT ;  /* 0xfefffff811117892 */ /* 0x000fe4000f8ec0ff */
[----:B------:R-:W-:Y:S02]  /*1ff0*/  USEL UR8, URZ, 0x1, UP0 ;  /* 0x00000001ff087887 */ /* 0x000fe40008000000 */
[----:B------:R-:W-:-:S02]  /*2000*/  USEL UR7, UR5, URZ, UP0 ;  /* 0x000000ff05077287 */ /* 0x000fc40008000000 */
[----:B------:R-:W-:Y:S02]  /*2010*/  UIADD3 UR14, UP0, UPT, UR26, 0x180, URZ ;  /* 0x000001801a0e7890 */ /* 0x000fe4000ff1e0ff */
        /* <DEDUP_REMOVED lines=9> */
[----:B------:R-:W-:Y:S02]  /*20b0*/  UIADD3.X UR5, UPT, UPT, URZ, UR27, URZ, UP1, !UPT ;  /* 0x0000001bff057290 */ /* 0x000fe40008ffe4ff */
[----:B------:R-:W-:Y:S02]  /*20c0*/  UIADD3 UR8, UPT, UPT, UR6, 0x24800, UR8 ;  /* 0x0002480006087890 */ /* 0x000fe4000fffe008 */
[----:B------:R-:W-:Y:S01]  /*20d0*/  UIADD3.X UR15, UPT, UPT, URZ, UR27, URZ, UP0, !UPT ;  /* 0x0000001bff0f7290 */ /* 0x000fe200087fe4ff */
[----:B------:R-:W-:Y:S01]  /*20e0*/  UMOV UR28, 0x0 ;  /* 0x00000000001c7882 */ /* 0x000fe20000000000 */
[----:B------:R-:W-:Y:S01]  /*20f0*/  UMOV UR29, 0x10000000 ;  /* 0x10000000001d7882 */ /* 0x000fe20000000000 */
[----:B------:R-:W-:Y:S01]  /*2100*/  UMOV UR19, UR35 ;  /* 0x0000002300137c82 */ /* 0x000fe20008000000 */
[----:B------:R-:W-:Y:S01]  /*2110*/  UMOV UR20, UR36 ;  /* 0x0000002400147c82 */ /* 0x000fe20008000000 */
[----:B------:R-:W-:Y:S01]  /*2120*/  UMOV UR12, UR36 ;  /* 0x00000024000c7c82 */ /* 0x000fe20008000000 */
[----:B------:R1:W-:Y:S01]  /*2130*/  UTMALDG.3D.MULTICAST.2CTA [UR16], [UR4], UR10, desc[UR28] ;  /* 0x00001c10040073b4 */ /* 0x0003e2000821180a */
[----:B------:R-:W-:Y:S01]  /*2140*/  UMOV UR9, UR17 ;  /* 0x0000001100097c82 */ /* 0x000fe20008000000 */
[----:B------:R-:W-:-:S04]  /*2150*/  UIADD3 UR13, UPT, UPT, UR13, 0x1, URZ ;  /* 0x000000010d0d7890 */ /* 0x000fc8000fffe0ff */
[----:B------:R-:W-:Y:S01]  /*2160*/  UISETP.NE.AND UP0, UPT, UR13, UR24, UPT ;  /* 0x000000180d00728c */ /* 0x000fe2000bf05270 */
[----:B-1----:R-:W-:Y:S01]  /*2170*/  UMOV UR10, UR18 ;  /* 0x00000012000a7c82 */ /* 0x002fe20008000000 */
[----:B------:R-:W-:Y:S01]  /*2180*/  UMOV UR4, UR7 ;  /* 0x0000000700047c82 */ /* 0x000fe20008000000 */
[----:B------:R3:W-:Y:S06]  /*2190*/  UTMALDG.3D.2CTA [UR8], [UR14], desc[UR28] ;  /* 0x00001c080e0075b4 */ /* 0x0007ec0008211000 */
[----:B---3--:R-:W-:Y:S05]  /*21a0*/  BRA.U UP0, `(.L_x_38) ;  /* 0xfffffffd00447547 */ /* 0x008fea000b83ffff */
.L_x_32:
[C---:B------:R-:W-:Y:S01]  /*21b0*/  LEA R3, R11.reuse, UR6, 0x3 ;  /* 0x000000060b037c11 */ /* 0x040fe2000f8e18ff */
[----:B------:R-:W-:Y:S01]  /*21c0*/  NOP ;  /* 0x0000000000007918 */ /* 0x000fe20000000000 */
[----:B-1----:R-:W-:Y:S02]  /*21d0*/  SHF.L.U32 R0, R10, 0x1f, RZ ;  /* 0x0000001f0a007819 */ /* 0x002fe400000006ff */
[----:B------:R-:W-:Y:S02]  /*21e0*/  LEA R5, R11, UR6, 0x4 ;  /* 0x000000060b057c11 */ /* 0x000fe4000f8e20ff */
[----:B--2-4-:R-:W1:Y:S02]  /*21f0*/  SYNCS.PHASECHK.TRANS64.TRYWAIT P0, [R3+URZ+0xa0], R0 ;  /* 0x0000a000030075a7 */ /* 0x014e6400080011ff */
[----:B-1----:R-:W-:Y:S05]  /*2200*/  @!P0 BRA `(.L_x_39) ;  /* 0x00000098006c8947 */ /* 0x002fea0003800000 */
.L_x_151:
[----:B------:R-:W2:Y:S01]  /*2210*/  LDS.128 R4, [R5+0x110] ;  /* 0x0001100005047984 */ /* 0x000ea20000000c00 */
[----:B------:R-:W-:Y:S01]  /*2220*/  UISETP.GE.AND UP0, UPT, UR42, 0x1, UPT ;  /* 0x000000012a00788c */ /* 0x000fe2000bf06270 */
[----:B------:R-:W-:Y:S01]  /*2230*/  @!PT LDS RZ, [RZ] ;  /* 0x00000000fffff984 */ /* 0x000fe20000000800 */
[----:B------:R-:W-:Y:S01]  /*2240*/  @!PT LDS RZ, [RZ] ;  /* 0x00000000fffff984 */ /* 0x000fe20000000800 */
[----:B------:R-:W-:Y:S01]  /*2250*/  @!PT LDS RZ, [RZ] ;  /* 0x00000000fffff984 */ /* 0x000fe20000000800 */
[----:B------:R-:W-:Y:S01]  /*2260*/  @!PT LDS RZ, [RZ] ;  /* 0x00000000fffff984 */ /* 0x000fe20000000800 */
[----:B------:R3:W-:Y:S06]  /*2270*/  MEMBAR.ALL.CTA ;  /* 0x0000000000007992 */ /* 0x0007ec0000008000 */
[----:B---3--:R-:W3:Y:S01]  /*2280*/  FENCE.VIEW.ASYNC.S ;  /* 0x00000000000073c6 */ /* 0x008ee20000000000 */
[----:B--2---:R-:W-:-:S13]  /*2290*/  LOP3.LUT P0, RZ, R6, 0x1, RZ, 0xc0, !PT ;  /* 0x0000000106ff7812 */ /* 0x004fda000780c0ff */
[----:B---3--:R-:W-:Y:S01]  /*22a0*/  VOTEU.ANY UP1, P0 ;  /* 0x0000000000ff7886 */ /* 0x008fe20000020100 */
[----:B------:R-:W-:-:S13]  /*22b0*/  PLOP3.LUT P0, PT, PT, PT, UP1, 0x80, 0x8 ;  /* 0x000000000008781c */ /* 0x000fda0003f0f018 */
[----:B-1----:R-:W-:Y:S02]  /*22c0*/  @P0 LOP3.LUT R0, R5, 0xffff, RZ, 0xc0, !PT ;  /* 0x0000ffff05000812 */ /* 0x002fe400078ec0ff */
[----:B------:R-:W-:Y:S02]  /*22d0*/  @P0 MOV R2, R4 ;  /* 0x0000000400020202 */ /* 0x000fe40000000f00 */
[----:B------:R-:W-:Y:S01]  /*22e0*/  @P0 R2UR UR5, R0 ;  /* 0x00000000000502ca */ /* 0x000fe200000e0000 */
[----:B------:R-:W-:Y:S01]  /*22f0*/  VIADD R0, R3, 0xb0 ;  /* 0x000000b003007836 */ /* 0x000fe20000000000 */
[----:B------:R-:W-:Y:S02]  /*2300*/  @P0 SHF.R.U32.HI R4, RZ, 0x10, R5 ;  /* 0x00000010ff040819 */ /* 0x000fe40000011605 */
[----:B------:R-:W-:Y:S02]  /*2310*/  @P0 R2UR UR8, R2 ;  /* 0x00000000020802ca */ /* 0x000fe400000e0000 */
[----:B------:R-:W-:-:S02]  /*2320*/  PRMT R0, RZ, 0x654, R0 ;  /* 0x00000654ff007816 */ /* 0x000fc40000000000 */
[----:B------:R-:W-:Y:S02]  /*2330*/  @P0 R2UR UR4, R4 ;  /* 0x00000000040402ca */ /* 0x000fe400000e0000 */
[----:B------:R1:W-:Y:S03]  /*2340*/  SYNCS.ARRIVE.TRANS64.RED.A1T0 RZ, [R0+URZ], RZ ;  /* 0x000000ff00ff79a7 */ /* 0x0003e600081004ff */
[----:B------:R-:W-:-:S04]  /*2350*/  @UP1 UMOV UR30, UR5 ;  /* 0x00000005001e1c82 */ /* 0x000fc80008000000 */
[----:B------:R-:W-:-:S04]  /*2360*/  @UP1 UMOV UR31, UR8 ;  /* 0x00000008001f1c82 */ /* 0x000fc80008000000 */
[----:B------:R-:W-:Y:S01]  /*2370*/  @UP1 UMOV UR36, UR4 ;  /* 0x0000000400241c82 */ /* 0x000fe20008000000 */
[----:B------:R-:W-:Y:S05]  /*2380*/  BRA.U !UP0, `(.L_x_40) ;  /* 0x0000000108d47547 */ /* 0x000fea000b800000 */
[----:B------:R-:W2:Y:S01]  /*2390*/  LDCU.128 UR12, c[0x0][0xb10] ;  /* 0x00016200ff0c77ac */ /* 0x000ea20008000c00 */
[----:B------:R-:W3:Y:S01]  /*23a0*/  LDCU UR24, c[0x0][0xb20] ;  /* 0x00016400ff1877ac */ /* 0x000ee20008000800 */
[----:B------:R-:W4:Y:S01]  /*23b0*/  LDCU UR20, c[0x0][0xb0c] ;  /* 0x00016180ff1477ac */ /* 0x000f220008000800 */
[----:B------:R-:W1:Y:S01]  /*23c0*/  LDCU.64 UR10, c[0x0][0xb28] ;  /* 0x00016500ff0a77ac */ /* 0x000e620008000a00 */
[----:B------:R-:W-:Y:S02]  /*23d0*/  UISETP.NE.AND UP3, UPT, UR42, 0x1, UPT ;  /* 0x000000012a00788c */ /* 0x000fe4000bf65270 */
[----:B--2---:R-:W-:Y:S02]  /*23e0*/  UIMAD.WIDE.U32 UR8, UR37, UR15, URZ ;  /* 0x0000000f250872a5 */ /* 0x004fe4000f8e00ff */
[----:B------:R-:W-:Y:S02]  /*23f0*/  UIMAD.WIDE.U32 UR4, UR38, UR12, URZ ;  /* 0x0000000c260472a5 */ /* 0x000fe4000f8e00ff */
[----:B------:R-:W-:-:S02]  /*2400*/  UISETP.NE.AND UP0, UPT, UR14, 0x1, UPT ;  /* 0x000000010e00788c */ /* 0x000fc4000bf05270 */
[----:B------:R-:W-:Y:S01]  /*2410*/  UIMAD.WIDE.U32 UR28, UR30, UR15, URZ ;  /* 0x0000000f1e1c72a5 */ /* 0x000fe2000f8e00ff */
[----:B------:R-:W-:Y:S02]  /*2420*/  UMOV UR8, UR9 ;  /* 0x0000000900087c82 */ /* 0x000fe40008000000 */
[----:B------:R-:W-:Y:S01]  /*2430*/  UMOV UR4, UR5 ;  /* 0x0000000500047c82 */ /* 0x000fe20008000000 */
[----:B---3--:R-:W-:Y:S02]  /*2440*/  USHF.R.U32.HI UR8, URZ, UR24, UR8 ;  /* 0x00000018ff087299 */ /* 0x008fe40008011608 */
[----:B----4-:R-:W-:Y:S02]  /*2450*/  UISETP.NE.AND UP2, UPT, UR20, 0x1, UPT ;  /* 0x000000011400788c */ /* 0x010fe4000bf45270 */
[----:B------:R-:W-:Y:S02]  /*2460*/  USHF.R.U32.HI UR4, URZ, UR13, UR4 ;  /* 0x0000000dff047299 */ /* 0x000fe40008011604 */
[----:B------:R-:W-:-:S02]  /*2470*/  USEL UR5, UR37, UR8, !UP0 ;  /* 0x0000000825057287 */ /* 0x000fc4000c000000 */
[----:B------:R-:W-:Y:S02]  /*2480*/  USEL UR8, UR38, UR4, !UP2 ;  /* 0x0000000426087287 */ /* 0x000fe4000d000000 */
[----:B-1----:R-:W-:Y:S01]  /*2490*/  UIMAD.WIDE.U32 UR16, UR5, UR10, URZ ;  /* 0x0000000a051072a5 */ /* 0x002fe2000f8e00ff */
[----:B------:R-:W-:Y:S01]  /*24a0*/  UMOV UR4, UR29 ;  /* 0x0000001d00047c82 */ /* 0x000fe20008000000 */
[----:B------:R-:W-:Y:S02]  /*24b0*/  UIMAD.WIDE.U32 UR18, UR31, UR12, URZ ;  /* 0x0000000c1f1272a5 */ /* 0x000fe4000f8e00ff */
[----:B------:R-:W-:-:S03]  /*24c0*/  UIMAD.WIDE.U32 UR28, UR8, UR10, URZ ;  /* 0x0000000a081c72a5 */ /* 0x000fc6000f8e00ff */
[----:B------:R-:W-:Y:S01]  /*24d0*/  UMOV UR16, UR17 ;  /* 0x0000001100107c82 */ /* 0x000fe20008000000 */
[----:B------:R-:W-:Y:S02]  /*24e0*/  USHF.R.U32.HI UR4, URZ, UR24, UR4 ;  /* 0x00000018ff047299 */ /* 0x000fe40008011604 */
[----:B------:R-:W-:Y:S01]  /*24f0*/  @UP3 USHF.R.U32.HI UR5, URZ, UR11, UR16 ;  /* 0x0000000bff053299 */ /* 0x000fe20008011610 */
[----:B------:R-:W-:Y:S01]  /*2500*/  UMOV UR18, UR19 ;  /* 0x0000001300127c82 */ /* 0x000fe20008000000 */
[----:B------:R-:W-:Y:S01]  /*2510*/  UMOV UR28, UR29 ;  /* 0x0000001d001c7c82 */ /* 0x000fe20008000000 */
[----:B------:R-:W-:Y:S02]  /*2520*/  USHF.R.U32.HI UR13, URZ, UR13, UR18 ;  /* 0x0000000dff0d7299 */ /* 0x000fe40008011612 */
[----:B------:R-:W-:Y:S02]  /*2530*/  USEL UR4, UR30, UR4, !UP0 ;  /* 0x000000041e047287 */ /* 0x000fe4000c000000 */
[----:B------:R-:W-:-:S02]  /*2540*/  @UP3 USHF.R.U32.HI UR8, URZ, UR11, UR28 ;  /* 0x0000000bff083299 */ /* 0x000fc4000801161c */
[----:B------:R-:W-:Y:S02]  /*2550*/  UIMAD UR9, UR42, UR5, URZ ;  /* 0x000000052a0972a4 */ /* 0x000fe4000f8e02ff */
[----:B------:R-:W-:Y:S02]  /*2560*/  USEL UR5, UR31, UR13, !UP2 ;  /* 0x0000000d1f057287 */ /* 0x000fe4000d000000 */
[----:B------:R-:W-:Y:S02]  /*2570*/  UIMAD UR12, UR42, UR8, URZ ;  /* 0x000000082a0c72a4 */ /* 0x000fe4000f8e02ff */
[----:B------:R-:W-:Y:S02]  /*2580*/  UISETP.GE.AND UP0, UPT, UR4, UR9, UPT ;  /* 0x000000090400728c */ /* 0x000fe4000bf06270 */
[----:B------:R-:W-:Y:S02]  /*2590*/  UIMAD.WIDE.U32 UR16, UR4, UR10, URZ ;  /* 0x0000000a041072a5 */ /* 0x000fe4000f8e00ff */
[----:B------:R-:W-:-:S02]  /*25a0*/  UISETP.GE.OR UP0, UPT, UR5, UR12, UP0 ;  /* 0x0000000c0500728c */ /* 0x000fc40008706670 */
        /* <DEDUP_REMOVED lines=19> */
.L_x_40:
[----:B------:R-:W2:Y:S02]  /*26e0*/  LDCU UR4, c[0x0][0xb30] ;  /* 0x00016600ff0477ac */ /* 0x000ea40008000800 */
[----:B--2---:R-:W-:-:S09]  /*26f0*/  UISETP.NE.AND UP0, UPT, UR4, 0x1, UPT ;  /* 0x000000010400788c */ /* 0x004fd2000bf05270 */
[----:B------:R-:W-:Y:S05]  /*2700*/  BRA.U UP0, `(.L_x_41) ;  /* 0x0000000100447547 */ /* 0x000fea000b800000 */
[----:B------:R-:W2:Y:S01]  /*2710*/  LDCU.128 UR12, c[0x0][0xb10] ;  /* 0x00016200ff0c77ac */ /* 0x000ea20008000c00 */
[----:B------:R-:W3:Y:S01]  /*2720*/  LDCU UR10, c[0x0][0xb0c] ;  /* 0x00016180ff0a77ac */ /* 0x000ee20008000800 */
[----:B------:R-:W4:Y:S01]  /*2730*/  LDCU UR11, c[0x0][0xb20] ;  /* 0x00016400ff0b77ac */ /* 0x000f220008000800 */
[----:B--2---:R-:W-:Y:S02]  /*2740*/  UIMAD.WIDE.U32 UR8, UR31, UR12, URZ ;  /* 0x0000000c1f0872a5 */ /* 0x004fe4000f8e00ff */
[----:B------:R-:W-:Y:S02]  /*2750*/  UIMAD.WIDE.U32 UR4, UR30, UR15, URZ ;  /* 0x0000000f1e0472a5 */ /* 0x000fe4000f8e00ff */
[----:B---3--:R-:W-:Y:S02]  /*2760*/  UISETP.NE.AND UP2, UPT, UR10, 0x1, UPT ;  /* 0x000000010a00788c */ /* 0x008fe4000bf45270 */
[----:B------:R-:W-:Y:S01]  /*2770*/  UISETP.NE.AND UP0, UPT, UR14, 0x1, UPT ;  /* 0x000000010e00788c */ /* 0x000fe2000bf05270 */
[----:B------:R-:W-:-:S02]  /*2780*/  UMOV UR8, UR9 ;  /* 0x0000000900087c82 */ /* 0x000fc40008000000 */
[----:B------:R-:W-:Y:S01]  /*2790*/  UMOV UR4, UR5 ;  /* 0x0000000500047c82 */ /* 0x000fe20008000000 */
[----:B------:R-:W-:Y:S02]  /*27a0*/  USHF.R.U32.HI UR13, URZ, UR13, UR8 ;  /* 0x0000000dff0d7299 */ /* 0x000fe40008011608 */
[----:B----4-:R-:W-:Y:S02]  /*27b0*/  USHF.R.U32.HI UR4, URZ, UR11, UR4 ;  /* 0x0000000bff047299 */ /* 0x010fe40008011604 */
[----:B------:R-:W-:Y:S02]  /*27c0*/  USEL UR5, UR31, UR13, !UP2 ;  /* 0x0000000d1f057287 */ /* 0x000fe4000d000000 */
[----:B------:R-:W-:-:S04]  /*27d0*/  USEL UR4, UR30, UR4, !UP0 ;  /* 0x000000041e047287 */ /* 0x000fc8000c000000 */
[----:B------:R-:W-:Y:S02]  /*27e0*/  UIADD3 UR8, UPT, UPT, UR5, -UR4, URZ ;  /* 0x8000000405087290 */ /* 0x000fe4000fffe0ff */
[----:B------:R-:W-:Y:S02]  /*27f0*/  UIADD3 UR4, UPT, UPT, -UR5, UR4, URZ ;  /* 0x0000000405047290 */ /* 0x000fe4000fffe1ff */
[----:B------:R-:W-:Y:S02]  /*2800*/  UIMAD UR30, UR8, UR14, UR30 ;  /* 0x0000000e081e72a4 */ /* 0x000fe4000f8e021e */
[----:B------:R-:W-:-:S12]  /*2810*/  UIMAD UR31, UR4, UR10, UR31 ;  /* 0x0000000a041f72a4 */ /* 0x000fd8000f8e021f */
.L_x_41:
[----:B------:R-:W-:Y:S01]  /*2820*/  VIADD R11, R11, 0x1 ;  /* 0x000000010b0b7836 */ /* 0x000fe20000000000 */
[----:B------:R-:W-:Y:S01]  /*2830*/  R2UR UR4, R148 ;  /* 0x00000000940472ca */ /* 0x000fe200000e0000 */
[----:B------:R-:W-:Y:S01]  /*2840*/  UIADD3 UR20, UPT, UPT, UR30, UR63, URZ ;  /* 0x0000003f1e147290 */ /* 0x000fe2000fffe0ff */
[----:B------:R-:W-:Y:S02]  /*2850*/  PLOP3.LUT P1, PT, PT, PT, PT, 0x80, 0x8 ;  /* 0x000000000008781c */ /* 0x000fe40003f2f070 */
[----:B------:R-:W-:-:S04]  /*2860*/  ISETP.NE.AND P0, PT, R11, 0x2, PT ;  /* 0x000000020b00780c */ /* 0x000fc80003f05270 */
[----:B------:R-:W-:Y:S02]  /*2870*/  SEL R3, RZ, 0x1, P0 ;  /* 0x00000001ff037807 */ /* 0x000fe40000000000 */
[----:B------:R-:W-:Y:S02]  /*2880*/  SEL R11, R11, RZ, P0 ;  /* 0x000000ff0b0b7207 */ /* 0x000fe40000000000 */
[----:B------:R-:W-:Y:S01]  /*2890*/  LOP3.LUT R10, R10, R3, RZ, 0x3c, !PT ;  /* 0x000000030a0a7212 */ /* 0x000fe200078e3cff */
[----:B------:R-:W-:Y:S01]  /*28a0*/  UIADD3 UR16, UPT, UPT, UR31, UR4, URZ ;  /* 0x000000041f107290 */ /* 0x000fe2000fffe0ff */
[----:B------:R-:W-:Y:S11]  /*28b0*/  BRA.U UP1, `(.L_x_42) ;  /* 0xfffffff101287547 */ /* 0x000ff6000b83ffff */
[----:B------:R-:W-:Y:S01]  /*28c0*/  UIADD3 UR8, UPT, UPT, UR6, 0x28, URZ ;  /* 0x0000002806087890 */ /* 0x000fe2000fffe0ff */
[----:B------:R-:W-:-:S03]  /*28d0*/  SHF.L.U32 R3, R12, 0x1f, RZ ;  /* 0x0000001f0c037819 */ /* 0x000fc600000006ff */
[----:B------:R-:W-:-:S09]  /*28e0*/  ULEA UR4, UR7, UR8, 0x3 ;  /* 0x0000000807047291 */ /* 0x000fd2000f8e18ff */
[----:B------:R-:W2:Y:S02]  /*28f0*/  SYNCS.PHASECHK.TRANS64.TRYWAIT P0, [UR4], R3 ;  /* 0x00000003ff0075a7 */ /* 0x000ea40008001104 */
[----:B--2---:R-:W-:Y:S05]  /*2900*/  @!P0 BRA `(.L_x_43) ;  /* 0x0000009000c08947 */ /* 0x004fea0003800000 */
.L_x_153:
[----:B------:R-:W-:-:S04]  /*2910*/  UIADD3 UR4, UPT, UPT, UR7, 0x1, URZ ;  /* 0x0000000107047890 */ /* 0x000fc8000fffe0ff */
[----:B------:R-:W-:-:S04]  /*2920*/  UISETP.NE.AND UP0, UPT, UR4, 0x5, UPT ;  /* 0x000000050400788c */ /* 0x000fc8000bf05270 */
[----:B------:R-:W-:Y:S02]  /*2930*/  USEL UR6, URZ, 0x1, UP0 ;  /* 0x00000001ff067887 */ /* 0x000fe40008000000 */
[----:B------:R-:W-:-:S04]  /*2940*/  USEL UR4, UR4, URZ, UP0 ;  /* 0x000000ff04047287 */ /* 0x000fc80008000000 */
[----:B------:R-:W-:Y:S01]  /*2950*/  ULEA UR5, UR4, UR8, 0x3 ;  /* 0x0000000804057291 */ /* 0x000fe2000f8e18ff */
[----:B------:R-:W-:-:S04]  /*2960*/  LOP3.LUT R2, R12, UR6, RZ, 0x3c, !PT ;  /* 0x000000060c027c12 */ /* 0x000fc8000f8e3cff */
[----:B-1----:R-:W-:-:S04]  /*2970*/  SHF.L.U32 R3, R2, 0x1f, RZ ;  /* 0x0000001f02037819 */ /* 0x002fc800000006ff */
[----:B------:R-:W1:Y:S02]  /*2980*/  SYNCS.PHASECHK.TRANS64.TRYWAIT P0, [UR5], R3 ;  /* 0x00000003ff0075a7 */ /* 0x000e640008001105 */
[----:B-1----:R-:W-:Y:S05]  /*2990*/  @!P0 BRA `(.L_x_44) ;  /* 0x0000009000b48947 */ /* 0x002fea0003800000 */
.L_x_155:
        /* <DEDUP_REMOVED lines=9> */
.L_x_157:
        /* <DEDUP_REMOVED lines=9> */
.L_x_159:
[----:B------:R-:W-:-:S04]  /*2ac0*/  UIADD3 UR4, UPT, UPT, UR4, 0x1, URZ ;  /* 0x0000000104047890 */ /* 0x000fc8000fffe0ff */
[----:B------:R-:W-:-:S04]  /*2ad0*/  UISETP.NE.AND UP0, UPT, UR4, 0x5, UPT ;  /* 0x000000050400788c */ /* 0x000fc8000bf05270 */
[----:B------:R-:W-:Y:S02]  /*2ae0*/  USEL UR5, URZ, 0x1, UP0 ;  /* 0x00000001ff057887 */ /* 0x000fe40008000000 */
[----:B------:R-:W-:-:S04]  /*2af0*/  USEL UR4, UR4, URZ, UP0 ;  /* 0x000000ff04047287 */ /* 0x000fc80008000000 */
[----:B------:R-:W-:Y:S01]  /*2b00*/  ULEA UR4, UR4, UR8, 0x3 ;  /* 0x0000000804047291 */ /* 0x000fe2000f8e18ff */
[----:B-1----:R-:W-:-:S04]  /*2b10*/  LOP3.LUT R3, R2, UR5, RZ, 0x3c, !PT ;  /* 0x0000000502037c12 */ /* 0x002fc8000f8e3cff */
[----:B------:R-:W-:Y:S01]  /*2b20*/  SHF.L.U32 R3, R3, 0x1f, RZ ;  /* 0x0000001f03037819 */ /* 0x000fe200000006ff */
[----:B------:R-:W-:-:S07]  /*2b30*/  IMAD.U32 R0, RZ, RZ, UR4 ;  /* 0x00000004ff007e24 */ /* 0x000fce000f8e00ff */
.L_x_47:
[----:B-1----:R1:W2:Y:S02]  /*2b40*/  SYNCS.PHASECHK.TRANS64.TRYWAIT P0, [R0+URZ], R3 ;  /* 0x00000003000075a7 */ /* 0x0022a400080011ff */
[----:B--2---:R-:W-:Y:S05]  /*2b50*/  @!P0 NANOSLEEP.SYNCS 0x989680 ;  /* 0x009896800000895d */ /* 0x004fea0003900000 */
[----:B------:R-:W2:Y:S02]  /*2b60*/  @!P0 SYNCS.PHASECHK.TRANS64 P0, [R0+URZ], R3 ;  /* 0x00000003000085a7 */ /* 0x000ea400080010ff */
[----:B--2---:R-:W-:Y:S05]  /*2b70*/  @P0 EXIT ;  /* 0x000000000000094d */ /* 0x004fea0003800000 */
[----:B------:R-:W-:Y:S05]  /*2b80*/  BRA `(.L_x_47) ;  /* 0xfffffffc00ec7947 */ /* 0x000fea000383ffff */
.L_x_22:
[----:B------:R-:W-:-:S04]  /*2b90*/  UISETP.NE.AND UP0, UPT, UR47, URZ, UPT ;  /* 0x000000ff2f00728c */ /* 0x000fc8000bf05270 */
[----:B------:R-:W-:-:S09]  /*2ba0*/  UISETP.NE.OR UP0, UPT, UR17, 0x1, UP0 ;  /* 0x000000011100788c */ /* 0x000fd20008705670 */
[----:B------:R-:W-:Y:S05]  /*2bb0*/  BRA.U UP0, `(.L_x_48) ;  /* 0x0000000500487547 */ /* 0x000fea000b800000 */
[----:B------:R-:W-:Y:S01]  /*2bc0*/  ISETP.GE.U32.AND P2, PT, R0, 0x4, PT ;  /* 0x000000040000780c */ /* 0x000fe20003f46070 */
[----:B------:R-:W-:Y:S01]  /*2bd0*/  IMAD.MOV.U32 R12, RZ, RZ, 0x1 ;  /* 0x00000001ff0c7424 */ /* 0x000fe200078e00ff */
[----:B------:R-:W-:Y:S02]  /*2be0*/  CS2R R10, SRZ ;  /* 0x00000000000a7805 */ /* 0x000fe4000001ff00 */
[----:B------:R-:W-:Y:S01]  /*2bf0*/  CS2R R8, SRZ ;  /* 0x0000000000087805 */ /* 0x000fe2000001ff00 */
[----:B------:R-:W-:Y:S01]  /*2c00*/  UMOV UR6, 0x400 ;  /* 0x0000040000067882 */ /* 0x000fe20000000000 */
[----:B------:R-:W-:Y:S01]  /*2c10*/  UMOV UR5, URZ ;  /* 0x000000ff00057c82 */ /* 0x000fe20008000000 */
[----:B------:R-:W-:-:S12]  /*2c20*/  ULEA UR6, UR47, UR6, 0x18 ;  /* 0x000000062f067291 */ /* 0x000fd8000f8ec0ff */
.L_x_52:
[----:B------:R-:W-:Y:S02]  /*2c30*/  LEA R2, R8, UR6, 0x3 ;  /* 0x0000000608027c11 */ /* 0x000fe4000f8e18ff */
[----:B------:R-:W-:-:S03]  /*2c40*/  SHF.L.U32 R5, R9, 0x1f, RZ ;  /* 0x0000001f09057819 */ /* 0x000fc600000006ff */
[----:B------:R-:W-:Y:S01]  /*2c50*/  VIADD R4, R2, 0xf0 ;  /* 0x000000f002047836 */ /* 0x000fe20000000000 */
[----:B------:R-:W1:Y:S02]  /*2c60*/  SYNCS.PHASECHK.TRANS64.TRYWAIT P0, [R2+URZ+0xe0], R5 ;  /* 0x0000e005020075a7 */ /* 0x000e6400080011ff */
[----:B-1----:R-:W-:Y:S05]  /*2c70*/  @!P0 BRA `(.L_x_49) ;  /* 0x0000009000448947 */ /* 0x002fea0003800000 */
.L_x_160:
[----:B------:R-:W-:Y:S01]  /*2c80*/  ULEA UR4, UR5, UR6, 0x3 ;  /* 0x0000000605047291 */ /* 0x000fe2000f8e18ff */
[----:B------:R-:W-:Y:S02]  /*2c90*/  PRMT R4, RZ, 0x654, R4 ;  /* 0x00000654ff047816 */ /* 0x000fe40000000004 */
[----:B-1----:R-:W-:Y:S01]  /*2ca0*/  SHF.L.U32 R5, R12, 0x1f, RZ ;  /* 0x0000001f0c057819 */ /* 0x002fe200000006ff */
[----:B------:R-:W-:Y:S01]  /*2cb0*/  UIADD3 UR7, UPT, UPT, UR4, 0xa0, URZ ;  /* 0x000000a004077890 */ /* 0x000fe2000fffe0ff */
[----:B------:R1:W-:Y:S05]  /*2cc0*/  SYNCS.ARRIVE.TRANS64.RED.A1T0 RZ, [R4+URZ], RZ ;  /* 0x000000ff04ff79a7 */ /* 0x0003ea00081004ff */
[----:B------:R-:W-:Y:S01]  /*2cd0*/  IMAD.U32 R7, RZ, RZ, UR7 ;  /* 0x00000007ff077e24 */ /* 0x000fe2000f8e00ff */
[----:B------:R-:W2:Y:S04]  /*2ce0*/  SYNCS.PHASECHK.TRANS64.TRYWAIT P0, [UR4+0xb0], R5 ;  /* 0x0000b005ff0075a7 */ /* 0x000ea80008001104 */
[----:B------:R-:W-:Y:S01]  /*2cf0*/  PRMT R6, R0, 0x654, R7 ;  /* 0x0000065400067816 */ /* 0x000fe20000000007 */
[----:B-1----:R-:W-:Y:S01]  /*2d00*/  @!P2 IMAD.MOV.U32 R4, RZ, RZ, 0x10 ;  /* 0x00000010ff04a424 */ /* 0x002fe200078e00ff */
[----:B--2---:R-:W-:Y:S06]  /*2d10*/  @!P0 BRA `(.L_x_50) ;  /* 0x0000009000308947 */ /* 0x004fec0003800000 */
.L_x_162:
[----:B------:R-:W-:Y:S01]  /*2d20*/  ULEA UR8, UR5, UR6, 0x4 ;  /* 0x0000000605087291 */ /* 0x000fe2000f8e20ff */
[----:B------:R-:W-:Y:S01]  /*2d30*/  SEL R3, R6, R3, !P2 ;  /* 0x0000000306037207 */ /* 0x000fe20005000000 */
[----:B------:R-:W-:Y:S01]  /*2d40*/  UIADD3 UR9, UPT, UPT, UR4, 0xa0, URZ ;  /* 0x000000a004097890 */ /* 0x000fe2000fffe0ff */
[----:B-1----:R-:W-:Y:S01]  /*2d50*/  LEA R2, R11, UR6, 0x3 ;  /* 0x000000060b027c11 */ /* 0x002fe2000f8e18ff */
[----:B------:R-:W-:Y:S01]  /*2d60*/  UIADD3 UR8, UPT, UPT, UR8, 0x110, URZ ;  /* 0x0000011008087890 */ /* 0x000fe2000fffe0ff */
[----:B------:R-:W-:Y:S01]  /*2d70*/  SHF.L.U32 R5, R10, 0x1f, RZ ;  /* 0x0000001f0a057819 */ /* 0x000fe200000006ff */
[----:B------:R1:W-:Y:S01]  /*2d80*/  @!P2 SYNCS.ARRIVE.TRANS64.RED RZ, [R3+URZ], R4 ;  /* 0x0000000403ffa9a7 */ /* 0x0003e200080004ff */
[----:B------:R-:W-:Y:S01]  /*2d90*/  UIADD3 UR4, UPT, UPT, UR5, 0x1, URZ ;  /* 0x0000000105047890 */ /* 0x000fe2000fffe0ff */
[----:B------:R-:W-:-:S03]  /*2da0*/  VIADD R8, R8, 0x1 ;  /* 0x0000000108087836 */ /* 0x000fc60000000000 */
[----:B------:R-:W-:Y:S02]  /*2db0*/  UISETP.NE.AND UP0, UPT, UR4, 0x2, UPT ;  /* 0x000000020400788c */ /* 0x000fe4000bf05270 */
[----:B------:R-:W-:Y:S06]  /*2dc0*/  UGETNEXTWORKID.BROADCAST [UR8], [UR9] ;  /* 0x00000000080073ca */ /* 0x000fec0008000100 */
[----:B------:R-:W-:Y:S01]  /*2dd0*/  USEL UR7, URZ, 0x1, UP0 ;  /* 0x00000001ff077887 */ /* 0x000fe20008000000 */
[----:B------:R-:W-:Y:S01]  /*2de0*/  ISETP.NE.AND P0, PT, R8, 0x2, PT ;  /* 0x000000020800780c */ /* 0x000fe20003f05270 */
[----:B------:R-:W-:Y:S01]  /*2df0*/  USEL UR5, UR4, URZ, UP0 ;  /* 0x000000ff04057287 */ /* 0x000fe20008000000 */
[----:B------:R-:W2:Y:S03]  /*2e00*/  SYNCS.PHASECHK.TRANS64.TRYWAIT P1, [R2+URZ+0xa0], R5 ;  /* 0x0000a005020075a7 */ /* 0x000ea600080211ff */
[----:B------:R-:W-:Y:S01]  /*2e10*/  LOP3.LUT R12, R12, UR7, RZ, 0x3c, !PT ;  /* 0x000000070c0c7c12 */ /* 0x000fe2000f8e3cff */
[----:B-12---:R-:W-:Y:S07]  /*2e20*/  @!P1 BRA `(.L_x_51) ;  /* 0x0000009000049947 */ /* 0x006fee0003800000 */
.L_x_163:
[C---:B------:R-:W-:Y:S01]  /*2e30*/  LEA R4, R11.reuse, UR6, 0x4 ;  /* 0x000000060b047c11 */ /* 0x040fe2000f8e20ff */
[----:B-1----:R-:W-:Y:S01]  /*2e40*/  VIADD R2, R2, 0xb0 ;  /* 0x000000b002027836 */ /* 0x002fe20000000000 */
[----:B------:R-:W-:Y:S01]  /*2e50*/  SEL R8, R8, RZ, P0 ;  /* 0x000000ff08087207 */ /* 0x000fe20000000000 */
[----:B------:R-:W-:-:S03]  /*2e60*/  VIADD R11, R11, 0x1 ;  /* 0x000000010b0b7836 */ /* 0x000fc60000000000 */
[----:B------:R-:W1:Y:S01]  /*2e70*/  LDS.128 R4, [R4+0x110] ;  /* 0x0001100004047984 */ /* 0x000e620000000c00 */
[----:B------:R-:W-:Y:S02]  /*2e80*/  PRMT R2, RZ, 0x654, R2 ;  /* 0x00000654ff027816 */ /* 0x000fe40000000002 */
[C---:B------:R-:W-:Y:S01]  /*2e90*/  ISETP.NE.AND P1, PT, R11.reuse, 0x2, PT ;  /* 0x000000020b00780c */ /* 0x040fe20003f25270 */
[----:B------:R-:W-:Y:S01]  /*2ea0*/  @!PT LDS RZ, [RZ] ;  /* 0x00000000fffff984 */ /* 0x000fe20000000800 */
[----:B------:R-:W-:Y:S01]  /*2eb0*/  @!PT LDS RZ, [RZ] ;  /* 0x00000000fffff984 */ /* 0x000fe20000000800 */
[----:B------:R-:W-:Y:S01]  /*2ec0*/  @!PT LDS RZ, [RZ] ;  /* 0x00000000fffff984 */ /* 0x000fe20000000800 */
[----:B------:R-:W-:Y:S01]  /*2ed0*/  @!PT LDS RZ, [RZ] ;  /* 0x00000000fffff984 */ /* 0x000fe20000000800 */
[----:B------:R2:W-:Y:S06]  /*2ee0*/  MEMBAR.ALL.CTA ;  /* 0x0000000000007992 */ /* 0x0005ec0000008000 */
[----:B--2---:R-:W2:Y:S01]  /*2ef0*/  FENCE.VIEW.ASYNC.S ;  /* 0x00000000000073c6 */ /* 0x004ea20000000000 */
[----:B------:R-:W-:Y:S01]  /*2f00*/  SEL R11, R11, RZ, P1 ;  /* 0x000000ff0b0b7207 */ /* 0x000fe20000800000 */
[----:B--2---:R2:W-:Y:S01]  /*2f10*/  SYNCS.ARRIVE.TRANS64.RED.A1T0 RZ, [R2+URZ], RZ ;  /* 0x000000ff02ff79a7 */ /* 0x0045e200081004ff */
[----:B-1----:R-:W-:-:S02]  /*2f20*/  LOP3.LUT P3, RZ, R6, 0x1, RZ, 0xc0, !PT ;  /* 0x0000000106ff7812 */ /* 0x002fc4000786c0ff */
[----:B------:R-:W-:-:S04]  /*2f30*/  SEL R5, RZ, 0x1, P1 ;  /* 0x00000001ff057807 */ /* 0x000fc80000800000 */
[----:B------:R-:W-:Y:S02]  /*2f40*/  LOP3.LUT R10, R10, R5, RZ, 0x3c, !PT ;  /* 0x000000050a0a7212 */ /* 0x000fe400078e3cff */
[----:B--2---:R-:W-:-:S04]  /*2f50*/  SEL R2, RZ, 0x1, P0 ;  /* 0x00000001ff027807 */ /* 0x004fc80000000000 */
[----:B------:R-:W-:Y:S01]  /*2f60*/  LOP3.LUT R9, R9, R2, RZ, 0x3c, !PT ;  /* 0x0000000209097212 */ /* 0x000fe200078e3cff */
[----:B------:R-:W-:Y:S06]  /*2f70*/  @P3 BRA `(.L_x_52) ;  /* 0xfffffffc002c3947 */ /* 0x000fec000383ffff */
[----:B------:R-:W-:Y:S01]  /*2f80*/  ULEA UR4, UR5, UR6, 0x3 ;  /* 0x0000000605047291 */ /* 0x000fe2000f8e18ff */
[----:B------:R-:W-:-:S08]  /*2f90*/  SHF.L.U32 R3, R12, 0x1f, RZ ;  /* 0x0000001f0c037819 */ /* 0x000fd000000006ff */
[----:B------:R-:W1:Y:S02]  /*2fa0*/  SYNCS.PHASECHK.TRANS64 P0, [UR4+0xb0], R3 ;  /* 0x0000b003ff0075a7 */ /* 0x000e640008001004 */
[----:B-1----:R-:W-:Y:S05]  /*2fb0*/  @P0 BRA `(.L_x_53) ;  /* 0x0000000000080947 */ /* 0x002fea0003800000 */
[----:B------:R-:W1:Y:S02]  /*2fc0*/  SYNCS.PHASECHK.TRANS64.TRYWAIT P0, [UR4+0xb0], R3 ;  /* 0x0000b003ff0075a7 */ /* 0x000e640008001104 */
[----:B-1----:R-:W-:Y:S05]  /*2fd0*/  @!P0 BRA `(.L_x_54) ;  /* 0x0000008c00ac8947 */ /* 0x002fea0003800000 */
.L_x_53:
[----:B------:R-:W-:-:S04]  /*2fe0*/  UIADD3 UR7, UPT, UPT, UR5, 0x1, URZ ;  /* 0x0000000105077890 */ /* 0x000fc8000fffe0ff */
[----:B------:R-:W-:-:S04]  /*2ff0*/  UISETP.NE.AND UP0, UPT, UR7, 0x2, UPT ;  /* 0x000000020700788c */ /* 0x000fc8000bf05270 */
[----:B------:R-:W-:Y:S02]  /*3000*/  USEL UR8, URZ, 0x1, UP0 ;  /* 0x00000001ff087887 */ /* 0x000fe40008000000 */
[----:B------:R-:W-:-:S04]  /*3010*/  USEL UR7, UR7, URZ, UP0 ;  /* 0x000000ff07077287 */ /* 0x000fc80008000000 */
[----:B------:R-:W-:Y:S01]  /*3020*/  ULEA UR7, UR7, UR6, 0x3 ;  /* 0x0000000607077291 */ /* 0x000fe2000f8e18ff */
[----:B-1----:R-:W-:-:S04]  /*3030*/  LOP3.LUT R3, R12, UR8, RZ, 0x3c, !PT ;  /* 0x000000080c037c12 */ /* 0x002fc8000f8e3cff */
[----:B------:R-:W-:-:S04]  /*3040*/  SHF.L.U32 R0, R3, 0x1f, RZ ;  /* 0x0000001f03007819 */ /* 0x000fc800000006ff */
[----:B------:R-:W1:Y:S02]  /*3050*/  SYNCS.PHASECHK.TRANS64 P0, [UR7+0xb0], R0 ;  /* 0x0000b000ff0075a7 */ /* 0x000e640008001007 */
[----:B-1----:R-:W-:Y:S05]  /*3060*/  @P0 EXIT ;  /* 0x000000000000094d */ /* 0x002fea0003800000 */
[----:B------:R-:W-:Y:S02]  /*3070*/  SHF.L.U32 R3, R3, 0x1f, RZ ;  /* 0x0000001f03037819 */ /* 0x000fe400000006ff */
[----:B------:R-:W-:-:S07]  /*3080*/  MOV R0, UR7 ;  /* 0x0000000700007c02 */ /* 0x000fce0008000f00 */
.L_x_55:
[----:B-1----:R1:W2:Y:S02]  /*3090*/  SYNCS.PHASECHK.TRANS64.TRYWAIT P0, [R0+URZ+0xb0], R3 ;  /* 0x0000b003000075a7 */ /* 0x0022a400080011ff */
[----:B--2---:R-:W-:Y:S05]  /*30a0*/  @!P0 NANOSLEEP.SYNCS 0x989680 ;  /* 0x009896800000895d */ /* 0x004fea0003900000 */
[----:B------:R-:W2:Y:S02]  /*30b0*/  @!P0 SYNCS.PHASECHK.TRANS64 P0, [R0+URZ+0xb0], R3 ;  /* 0x0000b003000085a7 */ /* 0x000ea400080010ff */
[----:B--2---:R-:W-:Y:S05]  /*30c0*/  @P0 EXIT ;  /* 0x000000000000094d */ /* 0x004fea0003800000 */
[----:B------:R-:W-:Y:S05]  /*30d0*/  BRA `(.L_x_55) ;  /* 0xfffffffc00ec7947 */ /* 0x000fea000383ffff */
.L_x_48:
[----:B------:R-:W-:Y:S05]  /*30e0*/  BRA.U UP4, `(.L_x_56) ;  /* 0x0000001104907547 */ /* 0x000fea000b800000 */
[----:B------:R-:W-:Y:S01]  /*30f0*/  UMOV UR4, 0x40 ;  /* 0x0000004000047882 */ /* 0x000fe20000000000 */
[----:B------:R-:W-:Y:S01]  /*3100*/  NOP ;  /* 0x0000000000007918 */ /* 0x000fe20000000000 */
[----:B------:R-:W-:Y:S01]  /*3110*/  ULEA UR5, UR47, UR4, 0x18 ;  /* 0x000000042f057291 */ /* 0x000fe2000f8ec0ff */
[----:B------:R-:W-:Y:S02]  /*3120*/  UMOV UR6, 0x400 ;  /* 0x0000040000067882 */ /* 0x000fe40000000000 */
[----:B------:R-:W-:-:S06]  /*3130*/  ULEA UR6, UR47, UR6, 0x18 ;  /* 0x000000062f067291 */ /* 0x000fcc000f8ec0ff */
[----:B------:R-:W1:Y:S02]  /*3140*/  LDS.U8 R0, [UR5+0x1c] ;  /* 0x00001c05ff007984 */ /* 0x000e640008000000 */
[----:B-1----:R-:W-:-:S13]  /*3150*/  ISETP.NE.AND P0, PT, R0, RZ, PT ;  /* 0x000000ff0000720c */ /* 0x002fda0003f05270 */
[----:B------:R-:W-:Y:S05]  /*3160*/  @P0 BRA `(.L_x_57) ;  /* 0x0000000400080947 */ /* 0x000fea0003800000 */
[----:B------:R-:W-:Y:S02]  /*3170*/  UISETP.NE.U32.AND UP1, UPT, UR46, 0x1, UPT ;  /* 0x000000012e00788c */ /* 0x000fe4000bf25070 */
[----:B------:R-:W-:-:S07]  /*3180*/  UIADD3 UR7, UPT, UPT, UR5, 0x8, URZ ;  /* 0x0000000805077890 */ /* 0x000fce000fffe0ff */
[----:B------:R-:W-:Y:S05]  /*3190*/  BRA.U !UP1, `(.L_x_58) ;  /* 0x00000001099c7547 */ /* 0x000fea000b800000 */
[----:B------:R-:W-:Y:S01]  /*31a0*/  ELECT P0, URZ, PT ;  /* 0x0000000000ff782f */ /* 0x000fe20003800000 */
[----:B------:R-:W-:-:S12]  /*31b0*/  BSSY B0, `(.L_x_58) ;  /* 0x0000025000007945 */ /* 0x000fd80003800000 */
[----:B------:R-:W-:Y:S05]  /*31c0*/  @!P0 BRA `(.L_x_59) ;  /* 0x00000000008c8947 */ /* 0x000fea0003800000 */
[----:B------:R-:W-:-:S05]  /*31d0*/  UMOV UR4, 0x10 ;  /* 0x0000001000047882 */ /* 0x000fca0000000000 */
[----:B------:R-:W-:Y:S04]  /*31e0*/  DEPBAR.LE SB1, 0x36 ;  /* 0x00009d800000791a */ /* 0x000fe80000000000 */
[----:B------:R-:W1:Y:S02]  /*31f0*/  UTCATOMSWS.2CTA.FIND_AND_SET.ALIGN UP0, UR4, UR4 ;  /* 0x00000004000475e3 */ /* 0x000e640008200800 */
[----:B-1----:R-:W-:Y:S01]  /*3200*/  MOV R11, UR4 ;  /* 0x00000004000b7c02 */ /* 0x002fe20008000f00 */
[----:B------:R-:W-:Y:S06]  /*3210*/  BRA.U UP0, `(.L_x_60) ;  /* 0x0000000100187547 */ /* 0x000fec000b800000 */
.L_x_61:
[----:B------:R-:W-:Y:S05]  /*3220*/  NANOSLEEP 0x64 ;  /* 0x000000640000795d */ /* 0x000fea0003800000 */
[----:B------:R-:W-:-:S05]  /*3230*/  UMOV UR4, 0x10 ;  /* 0x0000001000047882 */ /* 0x000fca0000000000 */
[----:B------:R-:W-:Y:S04]  /*3240*/  DEPBAR.LE SB1, 0x36 ;  /* 0x00009d800000791a */ /* 0x000fe80000000000 */
[----:B------:R-:W1:Y:S02]  /*3250*/  UTCATOMSWS.2CTA.FIND_AND_SET.ALIGN UP0, UR4, UR4 ;  /* 0x00000004000475e3 */ /* 0x000e640008200800 */
[----:B-1----:R-:W-:Y:S01]  /*3260*/  MOV R11, UR4 ;  /* 0x00000004000b7c02 */ /* 0x002fe20008000f00 */
[----:B------:R-:W-:Y:S05]  /*3270*/  BRA.U !UP0, `(.L_x_61) ;  /* 0xfffffffd08e87547 */ /* 0x000fea000b83ffff */
.L_x_60:
[----:B------:R-:W1:Y:S01]  /*3280*/  LDS R7, [UR5+0x10] ;  /* 0x00001005ff077984 */ /* 0x000e620008000800 */
[----:B------:R-:W-:Y:S01]  /*3290*/  IMAD.U32 R5, RZ, RZ, UR6 ;  /* 0x00000006ff057e24 */ /* 0x000fe2000f8e00ff */
[----:B------:R-:W-:-:S03]  /*32a0*/  MOV R4, UR48 ;  /* 0x0000003000047c02 */ /* 0x000fc60008000f00 */
[----:B------:R-:W-:Y:S01]  /*32b0*/  VIADD R5, R5, 0x130 ;  /* 0x0000013005057836 */ /* 0x000fe20000000000 */
[----:B-1----:R-:W-:-:S04]  /*32c0*/  SHF.L.U32 R7, R7, 0x1f, RZ ;  /* 0x0000001f07077819 */ /* 0x002fc800000006ff */
[----:B------:R-:W1:Y:S02]  /*32d0*/  SYNCS.PHASECHK.TRANS64.TRYWAIT P0, [UR5+0x8], R7 ;  /* 0x00000807ff0075a7 */ /* 0x000e640008001105 */
[----:B-1----:R-:W-:Y:S05]  /*32e0*/  @P0 BRA `(.L_x_62) ;  /* 0x0000000000080947 */ /* 0x002fea0003800000 */
[----:B------:R-:W1:Y:S02]  /*32f0*/  SYNCS.PHASECHK.TRANS64.TRYWAIT P0, [UR5+0x8], R7 ;  /* 0x00000807ff0075a7 */ /* 0x000e640008001105 */
[----:B-1----:R-:W-:Y:S05]  /*3300*/  @!P0 BRA `(.L_x_63) ;  /* 0x0000008800f88947 */ /* 0x002fea0003800000 */
.L_x_62:
[----:B-1----:R-:W-:Y:S01]  /*3310*/  HFMA2 R0, -RZ, RZ, 0, 5.9604644775390625e-08 ;  /* 0x00000001ff007431 */ /* 0x002fe200000001ff */
[----:B------:R-:W-:Y:S01]  /*3320*/  UPRMT UR4, UR48, 0x654, UR7 ;  /* 0x0000065430047896 */ /* 0x000fe20008000007 */
[----:B------:R-:W-:Y:S01]  /*3330*/  IMAD.MOV.U32 R8, RZ, RZ, 0xffff ;  /* 0x0000ffffff087424 */ /* 0x000fe200078e00ff */
[----:B------:R-:W-:Y:S01]  /*3340*/  PRMT R4, R4, 0x654, R5 ;  /* 0x0000065404047816 */ /* 0x000fe20000000005 */
[----:B------:R-:W-:Y:S02]  /*3350*/  IMAD.MOV.U32 R6, RZ, RZ, 0x4 ;  /* 0x00000004ff067424 */ /* 0x000fe400078e00ff */
[----:B------:R-:W-:Y:S01]  /*3360*/  IMAD.SHL.U32 R9, R11, 0x20, RZ ;  /* 0x000000200b097824 */ /* 0x000fe200078e00ff */
[----:B------:R-:W-:Y:S02]  /*3370*/  MOV R5, UR4 ;  /* 0x0000000400057c02 */ /* 0x000fe40008000f00 */
[-C--:B------:R-:W-:Y:S01]  /*3380*/  SHF.L.U32 R8, R8, R11.reuse, RZ ;  /* 0x0000000b08087219 */ /* 0x080fe200000006ff */
[----:B------:R1:W-:Y:S01]  /*3390*/  SYNCS.ARRIVE.TRANS64.RED RZ, [UR4], R6 ;  /* 0x00000006ffff79a7 */ /* 0x0003e20008000404 */
[----:B------:R-:W-:Y:S01]  /*33a0*/  SHF.L.U32 R7, R0, R11, RZ ;  /* 0x0000000b00077219 */ /* 0x000fe200000006ff */
[----:B------:R1:W-:Y:S04]  /*33b0*/  STS [UR6+0x130], R9 ;  /* 0x00013009ff007988 */ /* 0x0003e80008000806 */
[----:B------:R1:W-:Y:S04]  /*33c0*/  STAS [R4.64], R11 ;  /* 0x0000000b04007dbd */ /* 0x0003e8000c0008ff */
[----:B------:R1:W-:Y:S04]  /*33d0*/  ATOMS.OR RZ, [UR5+0x14], R8 ;  /* 0x00001408ffff798c */ /* 0x0003e8000b000005 */
[----:B------:R1:W-:Y:S04]  /*33e0*/  ATOMS.OR RZ, [UR5+0x18], R7 ;  /* 0x00001807ffff798c */ /* 0x0003e8000b000005 */
[----:B------:R1:W-:Y:S02]  /*33f0*/  ATOMS.XOR RZ, [UR5+0x10], R0 ;  /* 0x00001000ffff798c */ /* 0x0003e4000b800005 */
.L_x_59:
[----:B------:R-:W-:Y:S05]  /*3400*/  BSYNC B0 ;  /* 0x0000000000007941 */ /* 0x000fea0003800000 */
.L_x_58:
[----:B------:R-:W-:Y:S05]  /*3410*/  BRA.U UP1, `(.L_x_64) ;  /* 0x00000001016c7547 */ /* 0x000fea000b800000 */
[----:B------:R-:W-:-:S03]  /*3420*/  UMOV UR4, 0xffffffff ;  /* 0xffffffff00047882 */ /* 0x000fc60000000000 */
[----:B------:R-:W-:Y:S05]  /*3430*/  BRA.DIV UR4, `(.L_x_65) ;  /* 0x0000008a04c47947 */ /* 0x000fea000b800000 */
[----:B------:R-:W-:-:S13]  /*3440*/  ELECT P6, URZ, PT ;  /* 0x0000000000ff782f */ /* 0x000fda00038c0000 */
.L_x_167:
[----:B------:R-:W-:Y:S05]  /*3450*/  @!P6 BRA `(.L_x_64) ;  /* 0x00000000005ce947 */ /* 0x000fea0003800000 */
[----:B-1----:R-:W1:Y:S02]  /*3460*/  LDS R5, [UR5+0x10] ;  /* 0x00001005ff057984 */ /* 0x002e640008000800 */
[----:B-1----:R-:W-:-:S04]  /*3470*/  SHF.L.U32 R5, R5, 0x1f, RZ ;  /* 0x0000001f05057819 */ /* 0x002fc800000006ff */
[----:B------:R-:W1:Y:S02]  /*3480*/  SYNCS.PHASECHK.TRANS64.TRYWAIT P0, [UR5+0x8], R5 ;  /* 0x00000805ff0075a7 */ /* 0x000e640008001105 */
[----:B-1----:R-:W-:Y:S05]  /*3490*/  @P0 BRA `(.L_x_66) ;  /* 0x0000000000080947 */ /* 0x002fea0003800000 */
[----:B------:R-:W1:Y:S02]  /*34a0*/  SYNCS.PHASECHK.TRANS64.TRYWAIT P0, [UR5+0x8], R5 ;  /* 0x00000805ff0075a7 */ /* 0x000e640008001105 */
[----:B-1----:R-:W-:Y:S05]  /*34b0*/  @!P0 BRA `(.L_x_67) ;  /* 0x0000008800c48947 */ /* 0x002fea0003800000 */
.L_x_66:
[----:B------:R-:W2:Y:S01]  /*34c0*/  LDS R7, [UR6+0x130] ;  /* 0x00013006ff077984 */ /* 0x000ea20008000800 */
[----:B-1----:R-:W-:Y:S02]  /*34d0*/  HFMA2 R0, -RZ, RZ, 0, 5.9604644775390625e-08 ;  /* 0x00000001ff007431 */ /* 0x002fe400000001ff */
[----:B------:R-:W-:Y:S01]  /*34e0*/  IMAD.MOV.U32 R4, RZ, RZ, 0xffff ;  /* 0x0000ffffff047424 */ /* 0x000fe200078e00ff */
[----:B------:R-:W-:Y:S01]  /*34f0*/  UPRMT UR4, UR48, 0x654, UR7 ;  /* 0x0000065430047896 */ /* 0x000fe20008000007 */
[----:B--2---:R-:W-:-:S03]  /*3500*/  IMAD.SHL.U32 R5, R7, 0x20, RZ ;  /* 0x0000002007057824 */ /* 0x004fc600078e00ff */
[-C--:B------:R-:W-:Y:S02]  /*3510*/  SHF.L.U32 R4, R4, R7.reuse, RZ ;  /* 0x0000000704047219 */ /* 0x080fe400000006ff */
[----:B------:R-:W-:Y:S01]  /*3520*/  SHF.L.U32 R7, R0, R7, RZ ;  /* 0x0000000700077219 */ /* 0x000fe200000006ff */
[----:B------:R2:W-:Y:S04]  /*3530*/  STS [UR6+0x130], R5 ;  /* 0x00013005ff007988 */ /* 0x0005e80008000806 */
[----:B------:R2:W-:Y:S04]  /*3540*/  ATOMS.OR RZ, [UR5+0x14], R4 ;  /* 0x00001404ffff798c */ /* 0x0005e8000b000005 */
[----:B------:R2:W-:Y:S01]  /*3550*/  ATOMS.OR RZ, [UR5+0x18], R7 ;  /* 0x00001807ffff798c */ /* 0x0005e2000b000005 */
[----:B------:R-:W-:Y:S03]  /*3560*/  SYNCS.ARRIVE.TRANS64.RED.A1T0 RZ, [UR4], RZ ;  /* 0x000000ffffff79a7 */ /* 0x000fe60008100404 */
[----:B------:R2:W-:Y:S01]  /*3570*/  ATOMS.XOR RZ, [UR5+0x10], R0 ;  /* 0x00001000ffff798c */ /* 0x0005e2000b800005 */
[----:B------:R-:W-:Y:S05]  /*3580*/  BRA `(.L_x_64) ;  /* 0x0000000000107947 */ /* 0x000fea0003800000 */
.L_x_57:
[----:B------:R-:W-:Y:S02]  /*3590*/  MOV R0, 0xffffffff ;  /* 0xffffffff00007802 */ /* 0x000fe40000000f00 */
[----:B------:R-:W-:-:S03]  /*35a0*/  MOV R4, 0x35d0 ;  /* 0x000035d000047802 */ /* 0x000fc60000000f00 */
[----:B------:R1:W-:Y:S04]  /*35b0*/  STS [UR6+0x130], R0 ;  /* 0x00013000ff007988 */ /* 0x0003e80008000806 */
[----:B-1---5:R-:W-:Y:S05]  /*35c0*/  CALL.REL.NOINC `($__internal_1_$__cuda_sm10x_tcgen05_guardrail_trap_phase_invalid_during_alloc) ;  /* 0x0000009000687944 */ /* 0x022fea0003c00000 */
.L_x_64:
[----:B------:R-:W-:Y:S05]  /*35d0*/  WARPSYNC.ALL ;  /* 0x0000000000007948 */ /* 0x000fea0003800000 */
[----:B------:R-:W3:Y:S01]  /*35e0*/  S2UR UR4, SR_CgaCtaId ;  /* 0x00000000000479c3 */ /* 0x000ee20000008800 */
[----:B------:R-:W-:Y:S01]  /*35f0*/  UMOV UR26, 0x400 ;  /* 0x00000400001a7882 */ /* 0x000fe20000000000 */
[----:B------:R-:W-:-:S06]  /*3600*/  NOP ;  /* 0x0000000000007918 */ /* 0x000fcc0000000000 */
[----:B------:R-:W-:Y:S06]  /*3610*/  BAR.ARV 0x6, 0xa0 ;  /* 0x0182800000007b1d */ /* 0x000fec0000002000 */
[----:B------:R-:W4:Y:S01]  /*3620*/  LDCU UR6, c[0x0][0x38c] ;  /* 0x00007180ff0677ac */ /* 0x000f220008000800 */
[----:B------:R-:W-:Y:S01]  /*3630*/  LOP3.LUT R3, R3, 0xffff, RZ, 0xc0, !PT ;  /* 0x0000ffff03037812 */ /* 0x000fe200078ec0ff */
[----:B-1----:R-:W-:Y:S01]  /*3640*/  IMAD.MOV.U32 R9, RZ, RZ, 0x1 ;  /* 0x00000001ff097424 */ /* 0x002fe200078e00ff */
[----:B------:R-:W-:Y:S01]  /*3650*/  LOP3.LUT R2, R2, 0xffff, RZ, 0xc0, !PT ;  /* 0x0000ffff02027812 */ /* 0x000fe200078ec0ff */
[----:B------:R-:W-:Y:S01]  /*3660*/  IMAD.MOV.U32 R8, RZ, RZ, RZ ;  /* 0x000000ffff087224 */ /* 0x000fe200078e00ff */
[----:B------:R-:W-:Y:S01]  /*3670*/  R2UR UR28, R3 ;  /* 0x00000000031c72ca */ /* 0x000fe200000e0000 */
[----:B------:R-:W-:Y:S01]  /*3680*/  UMOV UR32, URZ ;  /* 0x000000ff00207c82 */ /* 0x000fe20008000000 */
[----:B------:R-:W-:-:S02]  /*3690*/  R2UR UR42, R2 ;  /* 0x00000000022a72ca */ /* 0x000fc400000e0000 */
[----:B------:R-:W-:Y:S01]  /*36a0*/  CS2R R2, SRZ ;  /* 0x0000000000027805 */ /* 0x000fe2000001ff00 */
[----:B------:R-:W-:Y:S01]  /*36b0*/  UMOV UR23, URZ ;  /* 0x000000ff00177c82 */ /* 0x000fe20008000000 */
[----:B---3--:R-:W-:Y:S01]  /*36c0*/  ULEA UR26, UR4, UR26, 0x18 ;  /* 0x0000001a041a7291 */ /* 0x008fe2000f8ec0ff */
[----:B------:R-:W-:Y:S01]  /*36d0*/  UMOV UR22, URZ ;  /* 0x000000ff00167c82 */ /* 0x000fe20008000000 */
[----:B------:R-:W-:Y:S02]  /*36e0*/  UISETP.NE.AND UP3, UPT, UR46, URZ, UPT ;  /* 0x000000ff2e00728c */ /* 0x000fe4000bf65270 */
[----:B------:R-:W-:Y:S02]  /*36f0*/  UIADD3 UR5, UPT, UPT, UR26, 0x10800, URZ ;  /* 0x000108001a057890 */ /* 0x000fe4000fffe0ff */
[----:B------:R-:W-:-:S03]  /*3700*/  UIADD3 UR4, UPT, UPT, UR26, 0x24800, URZ ;  /* 0x000248001a047890 */ /* 0x000fc6000fffe0ff */
[----:B--2---:R-:W1:Y:S01]  /*3710*/  LDS R0, [UR26+0x130] ;  /* 0x0001301aff007984 */ /* 0x004e620008000800 */
[----:B----4-:R-:W-:Y:S02]  /*3720*/  UIADD3 UR6, UPT, UPT, UR6, 0x3f, URZ ;  /* 0x0000003f06067890 */ /* 0x010fe4000fffe0ff */
[----:B------:R-:W-:Y:S02]  /*3730*/  USHF.R.U32.HI UR5, URZ, 0x4, UR5 ;  /* 0x00000004ff057899 */ /* 0x000fe40008011605 */
[----:B------:R-:W-:Y:S02]  /*3740*/  USHF.R.S32.HI UR33, URZ, 0x1f, UR6 ;  /* 0x0000001fff217899 */ /* 0x000fe40008011406 */
[----:B------:R-:W-:Y:S02]  /*3750*/  USHF.R.U32.HI UR4, URZ, 0x4, UR4 ;  /* 0x00000004ff047899 */ /* 0x000fe40008011604 */
[----:B------:R-:W-:Y:S02]  /*3760*/  ULEA.HI UR33, UR33, UR6, URZ, 0x6 ;  /* 0x0000000621217291 */ /* 0x000fe4000f8f30ff */
[----:B------:R-:W-:-:S02]  /*3770*/  ULOP3.LUT UR5, UR5, 0x3fff, URZ, 0xc0, !UPT ;  /* 0x00003fff05057892 */ /* 0x000fc4000f8ec0ff */
[----:B------:R-:W-:Y:S02]  /*3780*/  USHF.R.S32.HI UR33, URZ, 0x6, UR33 ;  /* 0x00000006ff217899 */ /* 0x000fe40008011421 */
[----:B------:R-:W-:Y:S02]  /*3790*/  ULOP3.LUT UR30, UR4, 0x3fff, URZ, 0xc0, !UPT ;  /* 0x00003fff041e7892 */ /* 0x000fe4000f8ec0ff */
[----:B------:R-:W-:Y:S01]  /*37a0*/  UISETP.LT.AND UP0, UPT, UR33, 0x1, UPT ;  /* 0x000000012100788c */ /* 0x000fe2000bf01270 */
[----:B------:R-:W-:Y:S01]  /*37b0*/  UMOV UR40, 0x0 ;  /* 0x0000000000287882 */ /* 0x000fe20000000000 */
[----:B------:R-:W-:Y:S01]  /*37c0*/  UMOV UR41, 0x10400010 ;  /* 0x1040001000297882 */ /* 0x000fe20000000000 */
[----:B------:R-:W-:Y:S02]  /*37d0*/  ULOP3.LUT UR29, UR5, 0x10000, URZ, 0xfc, !UPT ;  /* 0x00010000051d7892 */ /* 0x000fe4000f8efcff */
[----:B------:R-:W-:Y:S02]  /*37e0*/  ULOP3.LUT UR30, UR30, 0x10000, URZ, 0xfc, !UPT ;  /* 0x000100001e1e7892 */ /* 0x000fe4000f8efcff */
[----:B------:R-:W-:Y:S01]  /*37f0*/  USEL UR43, UR33, 0x1, !UP0 ;  /* 0x00000001212b7887 */ /* 0x000fe2000c000000 */
[----:B------:R-:W-:Y:S01]  /*3800*/  UMOV UR38, 0x0 ;  /* 0x0000000000267882 */ /* 0x000fe20000000000 */
[----:B------:R-:W-:Y:S01]  /*3810*/  UMOV UR39, 0x10400010 ;  /* 0x1040001000277882 */ /* 0x000fe20000000000 */
[----:B------:R-:W-:Y:S01]  /*3820*/  UMOV UR36, 0x0 ;  /* 0x0000000000247882 */ /* 0x000fe20000000000 */
[----:B------:R-:W-:Y:S01]  /*3830*/  UMOV UR37, 0x10400010 ;  /* 0x1040001000257882 */ /* 0x000fe20000000000 */
[----:B------:R-:W-:Y:S01]  /*3840*/  UMOV UR34, 0x0 ;  /* 0x0000000000227882 */ /* 0x000fe20000000000 */
[----:B------:R-:W-:Y:S01]  /*3850*/  UMOV UR35, 0x10400010 ;  /* 0x1040001000237882 */ /* 0x000fe20000000000 */
[----:B-1----:R-:W-:-:S15]  /*3860*/  R2UR UR44, R0 ;  /* 0x00000000002c72ca */ /* 0x002fde00000e0000 */
.L_x_75:
[C---:B------:R-:W-:Y:S02]  /*3870*/  LEA R0, R8.reuse, UR26, 0x3 ;  /* 0x0000001a08007c11 */ /* 0x040fe4000f8e18ff */
[----:B------:R-:W-:Y:S02]  /*3880*/  SHF.L.U32 R5, R3, 0x1f, RZ ;  /* 0x0000001f03057819 */ /* 0x000fe400000006ff */
[----:B------:R-:W-:Y:S02]  /*3890*/  LEA R4, R8, UR26, 0x4 ;  /* 0x0000001a08047c11 */ /* 0x000fe4000f8e20ff */
[----:B------:R-:W1:Y:S02]  /*38a0*/  SYNCS.PHASECHK.TRANS64.TRYWAIT P0, [R0+URZ+0xa0], R5 ;  /* 0x0000a005000075a7 */ /* 0x000e6400080011ff */
[----:B-1-3--:R-:W-:Y:S05]  /*38b0*/  @!P0 BRA `(.L_x_68) ;  /* 0x0000008400dc8947 */ /* 0x00afea0003800000 */
.L_x_168:
[----:B-1----:R-:W1:Y:S01]  /*38c0*/  LDS.128 R4, [R4+0x110] ;  /* 0x0001100004047984 */ /* 0x002e620000000c00 */
[----:B------:R-:W-:Y:S02]  /*38d0*/  VIADD R0, R0, 0xb0 ;  /* 0x000000b000007836 */ /* 0x000fe40000000000 */
[----:B------:R-:W-:Y:S01]  /*38e0*/  VIADD R8, R8, 0x1 ;  /* 0x0000000108087836 */ /* 0x000fe20000000000 */
[----:B------:R-:W-:Y:S01]  /*38f0*/  @!PT LDS RZ, [RZ] ;  /* 0x00000000fffff984 */ /* 0x000fe20000000800 */
[----:B------:R-:W-:Y:S01]  /*3900*/  @!PT LDS RZ, [RZ] ;  /* 0x00000000fffff984 */ /* 0x000fe20000000800 */
[----:B------:R-:W-:Y:S01]  /*3910*/  @!PT LDS RZ, [RZ] ;  /* 0x00000000fffff984 */ /* 0x000fe20000000800 */
[----:B------:R-:W-:Y:S01]  /*3920*/  @!PT LDS RZ, [RZ] ;  /* 0x00000000fffff984 */ /* 0x000fe20000000800 */
[----:B------:R2:W-:Y:S06]  /*3930*/  MEMBAR.ALL.CTA ;  /* 0x0000000000007992 */ /* 0x0005ec0000008000 */
[----:B--2---:R-:W2:Y:S01]  /*3940*/  FENCE.VIEW.ASYNC.S ;  /* 0x00000000000073c6 */ /* 0x004ea20000000000 */
[----:B------:R-:W-:-:S04]  /*3950*/  PRMT R0, RZ, 0x654, R0 ;  /* 0x00000654ff007816 */ /* 0x000fc80000000000 */
[----:B--2---:R2:W-:Y:S01]  /*3960*/  SYNCS.ARRIVE.TRANS64.RED.A1T0 RZ, [R0+URZ], RZ ;  /* 0x000000ff00ff79a7 */ /* 0x0045e200081004ff */
[----:B-1----:R-:W-:Y:S01]  /*3970*/  LOP3.LUT P1, RZ, R6, 0x1, RZ, 0xc0, !PT ;  /* 0x0000000106ff7812 */ /* 0x002fe2000782c0ff */
[----:B--2---:R-:W-:-:S12]  /*3980*/  BRA.U UP3, `(.L_x_69) ;  /* 0x0000000503087547 */ /* 0x004fd8000b800000 */
[----:B------:R-:W1:Y:S01]  /*3990*/  LDCU UR4, c[0x0][0x38c] ;  /* 0x00007180ff0477ac */ /* 0x000e620008000800 */
[----:B------:R-:W-:Y:S02]  /*39a0*/  PLOP3.LUT P2, PT, PT, PT, PT, 0x80, 0x8 ;  /* 0x000000000008781c */ /* 0x000fe40003f4f070 */
[----:B------:R-:W-:Y:S01]  /*39b0*/  SHF.L.U32 R5, R9, 0x1f, RZ ;  /* 0x0000001f09057819 */ /* 0x000fe200000006ff */
[----:B------:R-:W-:Y:S02]  /*39c0*/  ULEA UR31, UR32, UR26, 0x3 ;  /* 0x0000001a201f7291 */ /* 0x000fe4000f8e18ff */
[----:B------:R-:W-:Y:S02]  /*39d0*/  ULEA UR11, UR32, UR44, 0x8 ;  /* 0x0000002c200b7291 */ /* 0x000fe4000f8e40ff */
[----:B-1----:R-:W-:-:S06]  /*39e0*/  UISETP.GE.AND UP0, UPT, UR4, 0x1, UPT ;  /* 0x000000010400788c */ /* 0x002fcc000bf06270 */
[----:B------:R-:W-:-:S05]  /*39f0*/  PLOP3.LUT P0, PT, PT, PT, UP0, 0x80, 0x8 ;  /* 0x000000000008781c */ /* 0x000fca0003f0f008 */
[----:B------:R-:W-:-:S08]  /*3a00*/  @UP0 ULEA UR4, UR23, UR26, 0x3 ;  /* 0x0000001a17040291 */ /* 0x000fd0000f8e18ff */
[----:B------:R-:W-:-:S04]  /*3a10*/  @P0 SHF.L.U32 R0, R2, 0x1f, RZ ;  /* 0x0000001f02000819 */ /* 0x000fc800000006ff */
[----:B------:R1:W2:Y:S01]  /*3a20*/  @P0 SYNCS.PHASECHK.TRANS64.TRYWAIT P2, [UR4], R0 ;  /* 0x00000000ff0005a7 */ /* 0x0002a20008041104 */
[----:B------:R-:W3:Y:S02]  /*3a30*/  SYNCS.PHASECHK.TRANS64.TRYWAIT P0, [UR31+0xd0], R5 ;  /* 0x0000d005ff0075a7 */ /* 0x000ee4000800111f */
[----:B-123--:R-:W-:Y:S05]  /*3a40*/  @!P0 BRA `(.L_x_70) ;  /* 0x00000084008c8947 */ /* 0x00efea0003800000 */
.L_x_170:
[----:B------:R-:W-:Y:S01]  /*3a50*/  UMOV UR27, UR22 ;  /* 0x00000016001b7c82 */ /* 0x000fe20008000000 */
[----:B------:R-:W-:Y:S05]  /*3a60*/  BRA.U !UP0, `(.L_x_71) ;  /* 0x0000000108c07547 */ /* 0x000fea000b800000 */
[----:B------:R-:W-:Y:S02]  /*3a70*/  UIADD3 UR27, UPT, UPT, UR43, UR22, URZ ;  /* 0x000000162b1b7290 */ /* 0x000fe4000fffe0ff */
[----:B------:R-:W-:Y:S01]  /*3a80*/  UPLOP3.LUT UP2, UPT, UPT, UPT, UPT, 0x40, 0x4 ;  /* 0x000000000004789c */ /* 0x000fe20003f4e870 */
[----:B------:R-:W-:Y:S01]  /*3a90*/  UMOV UR24, UR33 ;  /* 0x0000002100187c82 */ /* 0x000fe20008000000 */
[----:B------:R-:W-:-:S09]  /*3aa0*/  UMOV UR10, UR23 ;  /* 0x00000017000a7c82 */ /* 0x000fd20008000000 */
.L_x_74:
[----:B--2---:R-:W-:Y:S01]  /*3ab0*/  ULEA UR5, UR10, UR26, 0x3 ;  /* 0x0000001a0a057291 */ /* 0x004fe2000f8e18ff */
[----:B---3--:R-:W-:Y:S11]  /*3ac0*/  @P2 BRA `(.L_x_72) ;  /* 0x00000000000c2947 */ /* 0x008ff60003800000 */
[----:B-1----:R-:W-:Y:S04]  /*3ad0*/  SHF.L.U32 R5, R2, 0x1f, RZ ;  /* 0x0000001f02057819 */ /* 0x002fe800000006ff */
[----:B------:R-:W1:Y:S02]  /*3ae0*/  SYNCS.PHASECHK.TRANS64.TRYWAIT P0, [UR5], R5 ;  /* 0x00000005ff0075a7 */ /* 0x000e640008001105 */
[----:B-1----:R-:W-:Y:S05]  /*3af0*/  @!P0 BRA `(.L_x_73) ;  /* 0x0000008400788947 */ /* 0x002fea0003800000 */
.L_x_72:
[----:B------:R-:W-:Y:S01]  /*3b00*/  UISETP.NE.AND UP0, UPT, UR24, 0x1, UPT ;  /* 0x000000011800788c */ /* 0x000fe2000bf05270 */
[----:B------:R-:W-:Y:S01]  /*3b10*/  PLOP3.LUT P2, PT, PT, PT, PT, 0x80, 0x8 ;  /* 0x000000000008781c */ /* 0x000fe20003f4f070 */
[----:B------:R-:W-:Y:S02]  /*3b20*/  UIADD3 UR4, UPT, UPT, UR10, 0x1, URZ ;  /* 0x000000010a047890 */ /* 0x000fe4000fffe0ff */
[----:B------:R-:W-:Y:S02]  /*3b30*/  UIADD3 UR25, UPT, UPT, UR5, 0x28, URZ ;  /* 0x0000002805197890 */ /* 0x000fe4000fffe0ff */
[----:B------:R-:W-:Y:S01]  /*3b40*/  UISETP.NE.AND UP1, UPT, UR4, 0x5, UPT ;  /* 0x000000050400788c */ /* 0x000fe2000bf25270 */
[----:B------:R-:W-:Y:S01]  /*3b50*/  PLOP3.LUT P0, PT, PT, PT, UP0, 0x80, 0x8 ;  /* 0x000000000008781c */ /* 0x000fe20003f0f008 */
[----:B------:R-:W-:Y:S02]  /*3b60*/  UIADD3 UR22, UPT, UPT, UR22, 0x1, URZ ;  /* 0x0000000116167890 */ /* 0x000fe4000fffe0ff */
[----:B------:R-:W-:Y:S02]  /*3b70*/  USEL UR6, URZ, 0x1, UP1 ;  /* 0x00000001ff067887 */ /* 0x000fe40008800000 */
[----:B------:R-:W-:Y:S02]  /*3b80*/  USEL UR23, UR4, URZ, UP1 ;  /* 0x000000ff04177287 */ /* 0x000fe40008800000 */
[----:B------:R-:W-:Y:S02]  /*3b90*/  UIADD3 UR24, UPT, UPT, UR24, -0x1, URZ ;  /* 0xffffffff18187890 */ /* 0x000fe4000fffe0ff */
[----:B------:R-:W-:Y:S01]  /*3ba0*/  @UP0 ULEA UR4, UR23, UR26, 0x3 ;  /* 0x0000001a17040291 */ /* 0x000fe2000f8e18ff */
[----:B------:R-:W-:Y:S01]  /*3bb0*/  LOP3.LUT R2, R2, UR6, RZ, 0x3c, !PT ;  /* 0x0000000602027c12 */ /* 0x000fe2000f8e3cff */
[----:B------:R-:W-:Y:S02]  /*3bc0*/  ULEA UR6, UR10, UR30, 0xa ;  /* 0x0000001e0a067291 */ /* 0x000fe4000f8e50ff */
[----:B------:R-:W-:Y:S01]  /*3bd0*/  UISETP.NE.AND UP0, UPT, UR22, UR27, UPT ;  /* 0x0000001b1600728c */ /* 0x000fe2000bf05270 */
[----:B-1----:R-:W-:Y:S01]  /*3be0*/  @P0 SHF.L.U32 R0, R2, 0x1f, RZ ;  /* 0x0000001f02000819 */ /* 0x002fe200000006ff */
[----:B------:R-:W-:Y:S02]  /*3bf0*/  UIADD3 UR20, UPT, UPT, UR6, 0x2, URZ ;  /* 0x0000000206147890 */ /* 0x000fe4000fffe0ff */
[----:B------:R-:W-:Y:S01]  /*3c00*/  UIADD3 UR16, UPT, UPT, UR6, 0x4, URZ ;  /* 0x0000000406107890 */ /* 0x000fe2000fffe0ff */
[----:B------:R2:W3:Y:S01]  /*3c10*/  @P0 SYNCS.PHASECHK.TRANS64.TRYWAIT P2, [UR4], R0 ;  /* 0x00000000ff0005a7 */ /* 0x0004e20008041104 */
[----:B------:R-:W-:Y:S02]  /*3c20*/  ULEA UR4, UR10, UR29, 0xa ;  /* 0x0000001d0a047291 */ /* 0x000fe4000f8e50ff */
[----:B------:R-:W-:Y:S02]  /*3c30*/  UIADD3 UR12, UPT, UPT, UR6, 0x6, URZ ;  /* 0x00000006060c7890 */ /* 0x000fe4000fffe0ff */
[----:B------:R-:W-:Y:S02]  /*3c40*/  UIADD3 UR18, UPT, UPT, UR4, 0x2, URZ ;  /* 0x0000000204127890 */ /* 0x000fe4000fffe0ff */
[----:B------:R-:W-:Y:S02]  /*3c50*/  UIADD3 UR14, UPT, UPT, UR4, 0x4, URZ ;  /* 0x00000004040e7890 */ /* 0x000fe4000fffe0ff */
[----:B------:R-:W-:Y:S01]  /*3c60*/  UIADD3 UR8, UPT, UPT, UR4, 0x6, URZ ;  /* 0x0000000604087890 */ /* 0x000fe2000fffe0ff */
[----:B------:R-:W-:Y:S01]  /*3c70*/  UMOV UR7, 0x40004040 ;  /* 0x4000404000077882 */ /* 0x000fe20000000000 */
[----:B------:R-:W-:Y:S01]  /*3c80*/  UMOV UR5, 0x40004040 ;  /* 0x4000404000057882 */ /* 0x000fe20000000000 */
[----:B------:R-:W-:Y:S01]  /*3c90*/  UMOV UR21, 0x40004040 ;  /* 0x4000404000157882 */ /* 0x000fe20000000000 */
[----:B------:R2:W-:Y:S01]  /*3ca0*/  UTCHMMA.2CTA gdesc[UR4], gdesc[UR6], tmem[UR11], tmem[UR40], idesc[UR41], UP2 ;  /* 0x00ff2806040075ea */ /* 0x0005e2000920000b */
[----:B------:R-:W-:Y:S01]  /*3cb0*/  UPLOP3.LUT UP2, UPT, UPT, UPT, UPT, 0x80, 0x8 ;  /* 0x000000000008789c */ /* 0x000fe20003f4f070 */
[----:B------:R-:W-:Y:S01]  /*3cc0*/  UMOV UR19, 0x40004040 ;  /* 0x4000404000137882 */ /* 0x000fe20000000000 */
[----:B------:R-:W-:Y:S01]  /*3cd0*/  UMOV UR17, 0x40004040 ;  /* 0x4000404000117882 */ /* 0x000fe20000000000 */
[----:B------:R2:W-:Y:S01]  /*3ce0*/  UTCHMMA.2CTA gdesc[UR18], gdesc[UR20], tmem[UR11], tmem[UR38], idesc[UR39], UPT ;  /* 0x00ff2614120075ea */ /* 0x0005e2000ba0000b */
[----:B------:R-:W-:Y:S01]  /*3cf0*/  UMOV UR15, 0x40004040 ;  /* 0x40004040000f7882 */ /* 0x000fe20000000000 */
[----:B------:R-:W-:Y:S01]  /*3d00*/  UMOV UR13, 0x40004040 ;  /* 0x40004040000d7882 */ /* 0x000fe20000000000 */
[----:B------:R-:W-:Y:S01]  /*3d10*/  UMOV UR9, 0x40004040 ;  /* 0x4000404000097882 */ /* 0x000fe20000000000 */
[----:B------:R2:W-:Y:S01]  /*3d20*/  UTCHMMA.2CTA gdesc[UR14], gdesc[UR16], tmem[UR11], tmem[UR36], idesc[UR37], UPT ;  /* 0x00ff24100e0075ea */ /* 0x0005e2000ba0000b */
[----:B------:R2:W-:Y:S01]  /*3d30*/  UTCHMMA.2CTA gdesc[UR8], gdesc[UR12], tmem[UR11], tmem[UR34], idesc[UR35], UPT ;  /* 0x00ff220c080075ea */ /* 0x0005e2000ba0000b */
[----:B------:R2:W-:Y:S01]  /*3d40*/  UTCBAR.2CTA.MULTICAST [UR25], URZ, UR28 ;  /* 0x000000ff190073e9 */ /* 0x0005e2000820081c */
[----:B------:R-:W-:Y:S01]  /*3d50*/  UMOV UR10, UR23 ;  /* 0x00000017000a7c82 */ /* 0x000fe20008000000 */
[----:B------:R-:W-:Y:S05]  /*3d60*/  BRA.U UP0, `(.L_x_74) ;  /* 0xfffffffd00507547 */ /* 0x000fea000b83ffff */
.L_x_71:
[----:B--2---:R-:W-:Y:S01]  /*3d70*/  UIADD3 UR4, UPT, UPT, UR31, 0xc0, URZ ;  /* 0x000000c01f047890 */ /* 0x004fe2000fffe0ff */
[----:B------:R-:W-:-:S08]  /*3d80*/  UMOV UR22, UR27 ;  /* 0x0000001b00167c82 */ /* 0x000fd00008000000 */
[----:B------:R2:W-:Y:S01]  /*3d90*/  UTCBAR.2CTA.MULTICAST [UR4], URZ, UR42 ;  /* 0x000000ff040073e9 */ /* 0x0005e2000820082a */
[----:B------:R-:W-:Y:S02]  /*3da0*/  NOP ;  /* 0x0000000000007918 */ /* 0x000fe40000000000 */
.L_x_69:
[----:B--2---:R-:W-:Y:S01]  /*3db0*/  UIADD3 UR4, UPT, UPT, UR32, 0x1, URZ ;  /* 0x0000000120047890 */ /* 0x004fe2000fffe0ff */
[----:B------:R-:W-:-:S03]  /*3dc0*/  ISETP.NE.AND P0, PT, R8, 0x2, PT ;  /* 0x000000020800780c */ /* 0x000fc60003f05270 */
[----:B------:R-:W-:Y:S01]  /*3dd0*/  UISETP.NE.AND UP0, UPT, UR4, 0x2, UPT ;  /* 0x000000020400788c */ /* 0x000fe2000bf05270 */
[----:B-1----:R-:W-:Y:S02]  /*3de0*/  SEL R0, RZ, 0x1, P0 ;  /* 0x00000001ff007807 */ /* 0x002fe40000000000 */
[----:B------:R-:W-:Y:S01]  /*3df0*/  SEL R8, R8, RZ, P0 ;  /* 0x000000ff08087207 */ /* 0x000fe20000000000 */
[----:B------:R-:W-:Y:S01]  /*3e00*/  USEL UR5, URZ, 0x1, UP0 ;  /* 0x00000001ff057887 */ /* 0x000fe20008000000 */
[----:B------:R-:W-:Y:S01]  /*3e10*/  LOP3.LUT R3, R3, R0, RZ, 0x3c, !PT ;  /* 0x0000000003037212 */ /* 0x000fe200078e3cff */
[----:B------:R-:W-:-:S04]  /*3e20*/  USEL UR32, UR4, URZ, UP0 ;  /* 0x000000ff04207287 */ /* 0x000fc80008000000 */
[----:B------:R-:W-:Y:S01]  /*3e30*/  LOP3.LUT R9, R9, UR5, RZ, 0x3c, !PT ;  /* 0x0000000509097c12 */ /* 0x000fe2000f8e3cff */
[----:B------:R-:W-:Y:S07]  /*3e40*/  @P1 BRA `(.L_x_75) ;  /* 0xfffffff800881947 */ /* 0x000fee000383ffff */
[----:B------:R-:W1:Y:S01]  /*3e50*/  S2UR UR8, SR_CgaCtaId ;  /* 0x00000000000879c3 */ /* 0x000e620000008800 */
[----:B------:R-:W-:Y:S01]  /*3e60*/  ELECT P0, URZ, PT ;  /* 0x0000000000ff782f */ /* 0x000fe20003800000 */
[----:B------:R-:W-:Y:S01]  /*3e70*/  HFMA2 R0, -RZ, RZ, 0, 5.9604644775390625e-08 ;  /* 0x00000001ff007431 */ /* 0x000fe200000001ff */
[----:B------:R-:W-:-:S05]  /*3e80*/  UMOV UR4, 0x40 ;  /* 0x0000004000047882 */ /* 0x000fca0000000000 */
[----:B------:R-:W-:Y:S01]  /*3e90*/  UVIRTCOUNT.DEALLOC.SMPOOL 0x80 ;  /* 0x000000800000784c */ /* 0x000fe20000000000 */
[----:B------:R-:W-:Y:S02]  /*3ea0*/  UISETP.NE.AND UP0, UPT, UR46, URZ, UPT ;  /* 0x000000ff2e00728c */ /* 0x000fe4000bf05270 */
[----:B-1----:R-:W-:-:S09]  /*3eb0*/  ULEA UR8, UR8, UR4, 0x18 ;  /* 0x0000000408087291 */ /* 0x002fd2000f8ec0ff */
[----:B------:R1:W-:Y:S01]  /*3ec0*/  @P0 STS.U8 [UR8+0x1c], R0 ;  /* 0x00001c00ff000988 */ /* 0x0003e20008000008 */
[----:B------:R-:W-:Y:S05]  /*3ed0*/  BRA.U UP0, `(.L_x_76) ;  /* 0x0000000100587547 */ /* 0x000fea000b800000 */
[----:B------:R-:W-:Y:S01]  /*3ee0*/  UIADD3 UR5, UPT, UPT, UR26, 0xd0, URZ ;  /* 0x000000d01a057890 */ /* 0x000fe2000fffe0ff */
[----:B------:R-:W-:-:S03]  /*3ef0*/  SHF.L.U32 R3, R9, 0x1f, RZ ;  /* 0x0000001f09037819 */ /* 0x000fc600000006ff */
[----:B------:R-:W-:-:S09]  /*3f00*/  ULEA UR4, UR32, UR5, 0x3 ;  /* 0x0000000520047291 */ /* 0x000fd2000f8e18ff */
[----:B------:R-:W2:Y:S02]  /*3f10*/  SYNCS.PHASECHK.TRANS64.TRYWAIT P0, [UR4], R3 ;  /* 0x00000003ff0075a7 */ /* 0x000ea40008001104 */
[----:B--2---:R-:W-:Y:S05]  /*3f20*/  @!P0 BRA `(.L_x_77) ;  /* 0x0000008000848947 */ /* 0x004fea0003800000 */
.L_x_173:
[----:B------:R-:W-:-:S04]  /*3f30*/  UIADD3 UR4, UPT, UPT, UR32, 0x1, URZ ;  /* 0x0000000120047890 */ /* 0x000fc8000fffe0ff */
[----:B------:R-:W-:-:S04]  /*3f40*/  UISETP.NE.AND UP1, UPT, UR4, 0x2, UPT ;  /* 0x000000020400788c */ /* 0x000fc8000bf25270 */
[----:B------:R-:W-:Y:S02]  /*3f50*/  USEL UR6, URZ, 0x1, UP1 ;  /* 0x00000001ff067887 */ /* 0x000fe40008800000 */
[----:B------:R-:W-:-:S04]  /*3f60*/  USEL UR4, UR4, URZ, UP1 ;  /* 0x000000ff04047287 */ /* 0x000fc80008800000 */
[----:B------:R-:W-:Y:S01]  /*3f70*/  ULEA UR4, UR4, UR5, 0x3 ;  /* 0x0000000504047291 */ /* 0x000fe2000f8e18ff */
[----:B-1----:R-:W-:-:S04]  /*3f80*/  LOP3.LUT R3, R9, UR6, RZ, 0x3c, !PT ;  /* 0x0000000609037c12 */ /* 0x002fc8000f8e3cff */
[----:B------:R-:W-:Y:S01]  /*3f90*/  SHF.L.U32 R3, R3, 0x1f, RZ ;  /* 0x0000001f03037819 */ /* 0x000fe200000006ff */
[----:B------:R-:W-:-:S04]  /*3fa0*/  IMAD.U32 R0, RZ, RZ, UR4 ;  /* 0x00000004ff007e24 */ /* 0x000fc8000f8e00ff */
[----:B------:R1:W2:Y:S03]  /*3fb0*/  SYNCS.PHASECHK.TRANS64.TRYWAIT P0, [R0+URZ], R3 ;  /* 0x00000003000075a7 */ /* 0x0002a600080011ff */
[----:B--2---:R-:W-:Y:S05]  /*3fc0*/  @!P0 NANOSLEEP.SYNCS 0x989680 ;  /* 0x009896800000895d */ /* 0x004fea0003900000 */
[----:B------:R-:W2:Y:S02]  /*3fd0*/  @!P0 SYNCS.PHASECHK.TRANS64 P0, [R0+URZ], R3 ;  /* 0x00000003000085a7 */ /* 0x000ea400080010ff */
[----:B--2---:R-:W-:Y:S05]  /*3fe0*/  @P0 BRA `(.L_x_78) ;  /* 0x0000000000200947 */ /* 0x004fea0003800000 */
.L_x_79:
[----:B--2---:R2:W4:Y:S02]  /*3ff0*/  SYNCS.PHASECHK.TRANS64.TRYWAIT P0, [R0+URZ], R3 ;  /* 0x00000003000075a7 */ /* 0x00452400080011ff */
[----:B----4-:R-:W-:Y:S05]  /*4000*/  @!P0 NANOSLEEP.SYNCS 0x989680 ;  /* 0x009896800000895d */ /* 0x010fea0003900000 */
[----:B------:R-:W4:Y:S02]  /*4010*/  @!P0 SYNCS.PHASECHK.TRANS64 P0, [R0+URZ], R3 ;  /* 0x00000003000085a7 */ /* 0x000f2400080010ff */
[----:B----4-:R-:W-:Y:S05]  /*4020*/  @!P0 BRA `(.L_x_79) ;  /* 0xfffffffc00f08947 */ /* 0x010fea000383ffff */
[----:B------:R-:W-:Y:S05]  /*4030*/  BRA `(.L_x_78) ;  /* 0x00000000000c7947 */ /* 0x000fea0003800000 */
.L_x_76:
[----:B------:R-:W-:-:S04]  /*4040*/  UIADD3 UR4, UPT, UPT, UR26, 0x100, URZ ;  /* 0x000001001a047890 */ /* 0x000fc8000fffe0ff */
[----:B------:R-:W-:-:S09]  /*4050*/  UPRMT UR4, UR48, 0x654, UR4 ;  /* 0x0000065430047896 */ /* 0x000fd20008000004 */
[----:B------:R-:W-:Y:S03]  /*4060*/  SYNCS.ARRIVE.TRANS64.RED.A1T0 RZ, [UR4], RZ ;  /* 0x000000ffffff79a7 */ /* 0x000fe60008100404 */
.L_x_78:
[----:B-12---:R-:W-:Y:S01]  /*4070*/  SHF.L.U32 R3, RZ, 0x1f, RZ ;  /* 0x0000001fff037819 */ /* 0x006fe200000006ff */
[----:B------:R-:W-:Y:S01]  /*4080*/  UIADD3 UR4, UPT, UPT, UR26, 0x100, URZ ;  /* 0x000001001a047890 */ /* 0x000fe2000fffe0ff */
[----:B------:R-:W-:Y:S02]  /*4090*/  PLOP3.LUT P0, PT, PT, PT, UP0, 0x80, 0x8 ;  /* 0x000000000008781c */ /* 0x000fe40003f0f008 */
[----:B------:R-:W1:Y:S02]  /*40a0*/  SYNCS.PHASECHK.TRANS64.TRYWAIT P1, [UR26+0x100], R3 ;  /* 0x00010003ff0075a7 */ /* 0x000e64000802111a */
[----:B-1----:R-:W-:Y:S09]  /*40b0*/  @!P1 BRA `(.L_x_80) ;  /* 0x0000008000389947 */ /* 0x002ff20003800000 */
.L_x_175:
[----:B------:R-:W-:Y:S01]  /*40c0*/  @!UP0 UPRMT UR4, UR48, 0x654, UR4 ;  /* 0x0000065430048896 */ /* 0x000fe20008000004 */
[----:B------:R-:W-:Y:S01]  /*40d0*/  UMOV UR5, 0xffff ;  /* 0x0000ffff00057882 */ /* 0x000fe20000000000 */
[----:B------:R-:W-:-:S07]  /*40e0*/  UMOV UR6, 0x1 ;  /* 0x0000000100067882 */ /* 0x000fce0000000000 */
[----:B------:R-:W-:Y:S01]  /*40f0*/  @!P0 SYNCS.ARRIVE.TRANS64.RED.A1T0 RZ, [UR4], RZ ;  /* 0x000000ffffff89a7 */ /* 0x000fe20008100404 */
[----:B------:R-:W-:Y:S01]  /*4100*/  NOP ;  /* 0x0000000000007918 */ /* 0x000fe20000000000 */
[----:B-1----:R-:W1:Y:S01]  /*4110*/  LDS R0, [UR8+0x14] ;  /* 0x00001408ff007984 */ /* 0x002e620008000800 */
[----:B------:R-:W-:-:S04]  /*4120*/  ULOP3.LUT UR4, UR44, 0xffff, URZ, 0xc0, !UPT ;  /* 0x0000ffff2c047892 */ /* 0x000fc8000f8ec0ff */
[----:B------:R-:W-:-:S04]  /*4130*/  USHF.R.U32.HI UR4, URZ, 0x5, UR4 ;  /* 0x00000005ff047899 */ /* 0x000fc80008011604 */
[----:B------:R-:W-:Y:S02]  /*4140*/  USHF.L.U32 UR5, UR5, UR4, URZ ;  /* 0x0000000405057299 */ /* 0x000fe400080006ff */
[----:B------:R-:W-:-:S04]  /*4150*/  USHF.L.U32 UR4, UR6, UR4, URZ ;  /* 0x0000000406047299 */ /* 0x000fc800080006ff */
[----:B-1----:R-:W-:-:S04]  /*4160*/  LOP3.LUT R0, R0, UR5, RZ, 0xc0, !PT ;  /* 0x0000000500007c12 */ /* 0x002fc8000f8ec0ff */
[----:B------:R-:W-:-:S13]  /*4170*/  ISETP.NE.AND P0, PT, R0, UR5, PT ;  /* 0x0000000500007c0c */ /* 0x000fda000bf05270 */
[----:B------:R-:W-:Y:S05]  /*4180*/  @P0 BRA `(.L_x_81) ;  /* 0x0000000000580947 */ /* 0x000fea0003800000 */
[----:B------:R-:W1:Y:S02]  /*4190*/  LDS R0, [UR8+0x18] ;  /* 0x00001808ff007984 */ /* 0x000e640008000800 */
[----:B-1----:R-:W-:-:S04]  /*41a0*/  LOP3.LUT R0, R0, UR4, RZ, 0xc0, !PT ;  /* 0x0000000400007c12 */ /* 0x002fc8000f8ec0ff */
[----:B------:R-:W-:-:S13]  /*41b0*/  ISETP.NE.AND P0, PT, R0, UR4, PT ;  /* 0x0000000400007c0c */ /* 0x000fda000bf05270 */
[----:B------:R-:W-:Y:S05]  /*41c0*/  @P0 BRA `(.L_x_82) ;  /* 0x00000000003c0947 */ /* 0x000fea0003800000 */
[----:B------:R-:W1:Y:S01]  /*41d0*/  S2R R2, SR_LANEID ;  /* 0x0000000000027919 */ /* 0x000e620000000000 */
[----:B------:R-:W-:Y:S01]  /*41e0*/  ULOP3.LUT UR5, URZ, UR5, URZ, 0x33, !UPT ;  /* 0x00000005ff057292 */ /* 0x000fe2000f8e33ff */
[----:B------:R-:W-:Y:S01]  /*41f0*/  LOP3.LUT R4, RZ, UR4, RZ, 0x33, !PT ;  /* 0x00000004ff047c12 */ /* 0x000fe2000f8e33ff */
[----:B------:R-:W-:Y:S02]  /*4200*/  VOTEU.ANY UR4, UPT, PT ;  /* 0x0000000000047886 */ /* 0x000fe400038e0100 */
[----:B------:R-:W-:Y:S01]  /*4210*/  UFLO.U32 UR4, UR4 ;  /* 0x00000004000472bd */ /* 0x000fe200080e0000 */
[----:B------:R-:W2:Y:S01]  /*4220*/  REDUX UR6, R4 ;  /* 0x00000000040673c4 */ /* 0x000ea20000000000 */
[----:B------:R-:W-:-:S06]  /*4230*/  IMAD.U32 R0, RZ, RZ, UR5 ;  /* 0x00000005ff007e24 */ /* 0x000fcc000f8e00ff */
[----:B------:R4:W-:Y:S01]  /*4240*/  UTCATOMSWS.AND URZ, UR5 ;  /* 0x0000000500ff79e3 */ /* 0x0009e20008000000 */
[----:B------:R-:W3:Y:S01]  /*4250*/  REDUX UR7, R0 ;  /* 0x00000000000773c4 */ /* 0x000ee20000000000 */
[----:B-1----:R-:W-:Y:S01]  /*4260*/  ISETP.EQ.U32.AND P0, PT, R2, UR4, PT ;  /* 0x0000000402007c0c */ /* 0x002fe2000bf02070 */
[----:B--2---:R-:W-:Y:S01]  /*4270*/  IMAD.U32 R2, RZ, RZ, UR6 ;  /* 0x00000006ff027e24 */ /* 0x004fe2000f8e00ff */
[----:B---3--:R-:W-:-:S11]  /*4280*/  MOV R3, UR7 ;  /* 0x0000000700037c02 */ /* 0x008fd60008000f00 */
[----:B------:R4:W-:Y:S04]  /*4290*/  @P0 ATOMS.AND RZ, [UR8+0x14], R3 ;  /* 0x00001403ffff098c */ /* 0x0009e8000a800008 */
[----:B------:R4:W-:Y:S01]  /*42a0*/  @P0 ATOMS.AND RZ, [UR8+0x18], R2 ;  /* 0x00001802ffff098c */ /* 0x0009e2000a800008 */
[----:B------:R-:W-:Y:S05]  /*42b0*/  BRA `(.L_x_83) ;  /* 0x0000000000147947 */ /* 0x000fea0003800000 */
.L_x_82:
[----:B------:R-:W-:Y:S02]  /*42c0*/  MOV R2, 0x42e0 ;  /* 0x000042e000027802 */ /* 0x000fe40000000f00 */
[----:B---3-5:R-:W-:Y:S05]  /*42d0*/  CALL.REL.NOINC `($__internal_0_$__cuda_sm10x_tcgen05_guardrail_trap_col_being_dealloced_not_returned_by_alloc) ;  /* 0x0000008400187944 */ /* 0x028fea0003c00000 */
[----:B------:R-:W-:Y:S05]  /*42e0*/  BRA `(.L_x_83) ;  /* 0x0000000000087947 */ /* 0x000fea0003800000 */
.L_x_81:
[----:B------:R-:W-:Y:S02]  /*42f0*/  MOV R2, 0x4310 ;  /* 0x0000431000027802 */ /* 0x000fe40000000f00 */
[----:B---3-5:R-:W-:Y:S05]  /*4300*/  CALL.REL.NOINC `($__internal_2_$__cuda_sm10x_tcgen05_guardrail_trap_unallocated_columns_being_dealloced) ;  /* 0x0000008400247944 */ /* 0x028fea0003c00000 */
.L_x_83:
[----:B------:R-:W-:Y:S01]  /*4310*/  NOP ;  /* 0x0000000000007918 */ /* 0x000fe20000000000 */
[----:B----4-:R-:W-:Y:S05]  /*4320*/  EXIT ;  /* 0x000000000000794d */ /* 0x010fea0003800000 */
.L_x_56:
[----:B------:R-:W-:-:S09]  /*4330*/  UISETP.NE.OR UP0, UPT, UR17, 0x3, !UP3 ;  /* 0x000000031100788c */ /* 0x000fd2000df05670 */
[----:B------:R-:W-:Y:S05]  /*4340*/  BRA.U UP0, `(.L_x_84) ;  /* 0x0000001100547547 */ /* 0x000fea000b800000 */
[----:B------:R-:W1:Y:S01]  /*4350*/  LDCU UR31, c[0x0][0x370] ;  /* 0x00006e00ff1f77ac */ /* 0x000e620008000800 */
[----:B------:R-:W2:Y:S01]  /*4360*/  LDC.64 R16, c[0x0][0x348] ;  /* 0x0000d200ff107b82 */ /* 0x000ea20000000a00 */
[----:B------:R-:W-:Y:S02]  /*4370*/  HFMA2 R13, -RZ, RZ, 0, 0 ;  /* 0x00000000ff0d7431 */ /* 0x000fe400000001ff */
[----:B------:R-:W-:Y:S01]  /*4380*/  IMAD.MOV.U32 R15, RZ, RZ, 0x1 ;  /* 0x00000001ff0f7424 */ /* 0x000fe200078e00ff */
[----:B------:R-:W1:Y:S01]  /*4390*/  LDCU.128 UR48, c[0x0][0xb10] ;  /* 0x00016200ff3077ac */ /* 0x000e620008000c00 */
[----:B------:R-:W-:Y:S01]  /*43a0*/  IMAD.MOV.U32 R14, RZ, RZ, RZ ;  /* 0x000000ffff0e7224 */ /* 0x000fe200078e00ff */
[----:B------:R-:W-:Y:S01]  /*43b0*/  MOV R7, 0x4000 ;  /* 0x0000400000077802 */ /* 0x000fe20000000f00 */
[----:B------:R-:W3:Y:S01]  /*43c0*/  LDCU UR30, c[0x0][0x374] ;  /* 0x00006e80ff1e77ac */ /* 0x000ee20008000800 */
[----:B------:R-:W4:Y:S01]  /*43d0*/  LDC.64 R2, c[0x0][0x888] ;  /* 0x00022200ff027b82 */ /* 0x000f220000000a00 */
[----:B------:R-:W3:Y:S01]  /*43e0*/  LDCU UR15, c[0x0][0xb0c] ;  /* 0x00016180ff0f77ac */ /* 0x000ee20008000800 */
[----:B------:R-:W2:Y:S06]  /*43f0*/  LDCU UR40, c[0x0][0xb20] ;  /* 0x00016400ff2877ac */ /* 0x000eac0008000800 */
[----:B------:R-:W4:Y:S01]  /*4400*/  LDC.64 R4, c[0x0][0x890] ;  /* 0x00022400ff047b82 */ /* 0x000f220000000a00 */
[----:B------:R-:W2:Y:S01]  /*4410*/  LDCU UR4, c[0x0][0xb30] ;  /* 0x00016600ff0477ac */ /* 0x000ea20008000800 */
[----:B------:R-:W-:Y:S01]  /*4420*/  UMOV UR21, 0x400 ;  /* 0x0000040000157882 */ /* 0x000fe20000000000 */
[----:B-1----:R-:W-:-:S02]  /*4430*/  UIMAD.WIDE.U32 UR6, UR31, UR48, URZ ;  /* 0x000000301f0672a5 */ /* 0x002fc4000f8e00ff */
[----:B---3--:R-:W-:Y:S02]  /*4440*/  UIMAD.WIDE.U32 UR8, UR30, UR51, URZ ;  /* 0x000000331e0872a5 */ /* 0x008fe4000f8e00ff */
[----:B------:R-:W-:Y:S02]  /*4450*/  ULEA UR21, UR47, UR21, 0x18 ;  /* 0x000000152f157291 */ /* 0x000fe4000f8ec0ff */
[----:B------:R-:W-:Y:S02]  /*4460*/  UPLOP3.LUT UP3, UPT, UPT, UPT, UPT, 0x40, 0x4 ;  /* 0x000000000004789c */ /* 0x000fe40003f6e870 */
[----:B------:R-:W-:Y:S01]  /*4470*/  UIADD3 UR37, UPT, UPT, UR21, 0x68, URZ ;  /* 0x0000006815257890 */ /* 0x000fe2000fffe0ff */
[----:B------:R-:W-:Y:S01]  /*4480*/  UMOV UR6, UR7 ;  /* 0x0000000700067c82 */ /* 0x000fe20008000000 */
[----:B------:R-:W-:Y:S01]  /*4490*/  UMOV UR38, UR9 ;  /* 0x0000000900267c82 */ /* 0x000fe20008000000 */
[----:B------:R-:W-:Y:S02]  /*44a0*/  UISETP.GE.AND UP0, UPT, UR42, 0x1, UPT ;  /* 0x000000012a00788c */ /* 0x000fe4000bf06270 */
[----:B------:R-:W-:Y:S01]  /*44b0*/  UISETP.NE.AND UP4, UPT, UR42, 0x1, UPT ;  /* 0x000000012a00788c */ /* 0x000fe2000bf85270 */
[----:B------:R-:W1:Y:S01]  /*44c0*/  LDCU.64 UR22, c[0x0][0xb28] ;  /* 0x00016500ff1677ac */ /* 0x000e620008000a00 */
[----:B------:R-:W-:-:S02]  /*44d0*/  UISETP.NE.AND UP6, UPT, UR15, 0x1, UPT ;  /* 0x000000010f00788c */ /* 0x000fc4000bfc5270 */
[----:B------:R-:W-:Y:S02]  /*44e0*/  UISETP.NE.AND UP5, UPT, UR50, 0x1, UPT ;  /* 0x000000013200788c */ /* 0x000fe4000bfa5270 */
[----:B------:R-:W-:Y:S02]  /*44f0*/  UIADD3 UR33, UPT, UPT, UR21, 0x50, URZ ;  /* 0x0000005015217890 */ /* 0x000fe4000fffe0ff */
[----:B------:R-:W-:Y:S02]  /*4500*/  UIADD3 UR25, UPT, UPT, UR21, 0x58, URZ ;  /* 0x0000005815197890 */ /* 0x000fe4000fffe0ff */
[----:B------:R-:W-:Y:S02]  /*4510*/  UIADD3 UR17, UPT, UPT, UR21, 0x60, URZ ;  /* 0x0000006015117890 */ /* 0x000fe4000fffe0ff */
[----:B------:R-:W-:Y:S02]  /*4520*/  UPRMT UR37, UR47, 0x654, UR37 ;  /* 0x000006542f257896 */ /* 0x000fe40008000025 */
[----:B------:R-:W-:-:S02]  /*4530*/  USHF.R.U32.HI UR39, URZ, UR49, UR6 ;  /* 0x00000031ff277299 */ /* 0x000fc40008011606 */
[----:B--2---:R-:W-:Y:S02]  /*4540*/  USHF.R.U32.HI UR38, URZ, UR40, UR38 ;  /* 0x00000028ff267299 */ /* 0x004fe40008011626 */
[----:B------:R-:W-:-:S11]  /*4550*/  UISETP.NE.AND UP2, UPT, UR4, 0x1, UPT ;  /* 0x000000010400788c */ /* 0x000fd6000bf45270 */
.L_x_95:
[C---:B------:R-:W-:Y:S02]  /*4560*/  LEA R12, R14.reuse, UR21, 0x3 ;  /* 0x000000150e0c7c11 */ /* 0x040fe4000f8e18ff */
[----:B------:R-:W-:Y:S02]  /*4570*/  SHF.L.U32 R9, R13, 0x1f, RZ ;  /* 0x0000001f0d097819 */ /* 0x000fe400000006ff */
[----:B------:R-:W-:Y:S02]  /*4580*/  LEA R10, R14, UR21, 0x4 ;  /* 0x000000150e0a7c11 */ /* 0x000fe4000f8e20ff */
[----:B--2---:R-:W2:Y:S02]  /*4590*/  SYNCS.PHASECHK.TRANS64.TRYWAIT P0, [R12+URZ+0xa0], R9 ;  /* 0x0000a0090c0075a7 */ /* 0x004ea400080011ff */
[----:B--2---:R-:W-:Y:S05]  /*45a0*/  @!P0 BRA `(.L_x_85) ;  /* 0x0000007c00148947 */ /* 0x004fea0003800000 */
.L_x_176:
[----:B--2---:R-:W2:Y:S01]  /*45b0*/  LDS.128 R8, [R10+0x110] ;  /* 0x000110000a087984 */ /* 0x004ea20000000c00 */
[----:B------:R-:W-:Y:S01]  /*45c0*/  UISETP.GE.AND UP0, UPT, UR42, 0x1, UPT ;  /* 0x000000012a00788c */ /* 0x000fe2000bf06270 */
[----:B------:R-:W-:Y:S01]  /*45d0*/  @!PT LDS RZ, [RZ] ;  /* 0x00000000fffff984 */ /* 0x000fe20000000800 */
[----:B------:R-:W-:Y:S01]  /*45e0*/  @!PT LDS RZ, [RZ] ;  /* 0x00000000fffff984 */ /* 0x000fe20000000800 */
[----:B------:R-:W-:Y:S01]  /*45f0*/  @!PT LDS RZ, [RZ] ;  /* 0x00000000fffff984 */ /* 0x000fe20000000800 */
[----:B------:R-:W-:Y:S01]  /*4600*/  @!PT LDS RZ, [RZ] ;  /* 0x00000000fffff984 */ /* 0x000fe20000000800 */
[----:B------:R3:W-:Y:S06]  /*4610*/  MEMBAR.ALL.CTA ;  /* 0x0000000000007992 */ /* 0x0007ec0000008000 */
[----:B---3--:R-:W3:Y:S01]  /*4620*/  FENCE.VIEW.ASYNC.S ;  /* 0x00000000000073c6 */ /* 0x008ee20000000000 */
[----:B--2---:R-:W-:Y:S11]  /*4630*/  LOP3.LUT P0, RZ, R10, 0x1, RZ, 0xc0, !PT ;  /* 0x000000010aff7812 */ /* 0x004ff6000780c0ff */
[----:B------:R-:W-:Y:S02]  /*4640*/  @!UPT UIADD3 URZ, UPT, UPT, URZ, URZ, URZ ;  /* 0x000000fffffff290 */ /* 0x000fe4000fffe0ff */
[----:B---3--:R-:W-:Y:S01]  /*4650*/  VOTEU.ANY UP1, P0 ;  /* 0x0000000000ff7886 */ /* 0x008fe20000020100 */
[----:B------:R-:W-:Y:S11]  /*4660*/  PLOP3.LUT P0, PT, PT, PT, UP1, 0x80, 0x8 ;  /* 0x000000000008781c */ /* 0x000ff60003f0f018 */
[----:B------:R-:W-:Y:S02]  /*4670*/  @!UPT UIADD3 URZ, UPT, UPT, URZ, URZ, URZ ;  /* 0x000000fffffff290 */ /* 0x000fe4000fffe0ff */
[----:B------:R-:W-:Y:S02]  /*4680*/  @P0 SHF.R.U32.HI R0, RZ, 0x10, R9 ;  /* 0x00000010ff000819 */ /* 0x000fe40000011609 */
[----:B------:R-:W-:Y:S02]  /*4690*/  @P0 MOV R6, R8 ;  /* 0x0000000800060202 */ /* 0x000fe40000000f00 */
[----:B------:R-:W-:Y:S01]  /*46a0*/  @P0 R2UR UR4, R0 ;  /* 0x00000000000402ca */ /* 0x000fe200000e0000 */
[----:B------:R-:W-:Y:S01]  /*46b0*/  VIADD R0, R12, 0xb0 ;  /* 0x000000b00c007836 */ /* 0x000fe20000000000 */
[----:B------:R-:W-:Y:S02]  /*46c0*/  @P0 LOP3.LUT R8, R9, 0xffff, RZ, 0xc0, !PT ;  /* 0x0000ffff09080812 */ /* 0x000fe400078ec0ff */
[----:B------:R-:W-:Y:S02]  /*46d0*/  @P0 R2UR UR6, R6 ;  /* 0x00000000060602ca */ /* 0x000fe400000e0000 */
[----:B------:R-:W-:Y:S02]  /*46e0*/  PRMT R0, RZ, 0x654, R0 ;  /* 0x00000654ff007816 */ /* 0x000fe40000000000 */
[----:B------:R-:W-:Y:S02]  /*46f0*/  @P0 R2UR UR5, R8 ;  /* 0x00000000080502ca */ /* 0x000fe400000e0000 */
[----:B------:R2:W-:Y:S03]  /*4700*/  SYNCS.ARRIVE.TRANS64.RED.A1T0 RZ, [R0+URZ], RZ ;  /* 0x000000ff00ff79a7 */ /* 0x0005e600081004ff */
[----:B------:R-:W-:Y:S04]  /*4710*/  @UP1 UMOV UR29, UR4 ;  /* 0x00000004001d1c82 */ /* 0x000fe80008000000 */
[----:B------:R-:W-:Y:S04]  /*4720*/  @UP1 UMOV UR14, UR6 ;  /* 0x00000006000e1c82 */ /* 0x000fe80008000000 */
[----:B------:R-:W-:Y:S01]  /*4730*/  @UP1 UMOV UR13, UR5 ;  /* 0x00000005000d1c82 */ /* 0x000fe20008000000 */
[----:B------:R-:W-:Y:S05]  /*4740*/  BRA.U !UP0, `(.L_x_86) ;  /* 0x0000000108a47547 */ /* 0x000fea000b800000 */
[----:B------:R-:W-:Y:S02]  /*4750*/  UIMAD.WIDE.U32 UR18, UR13, UR51, URZ ;  /* 0x000000330d1272a5 */ /* 0x000fe4000f8e00ff */
[----:B------:R-:W-:Y:S02]  /*4760*/  UIMAD.WIDE.U32 UR26, UR14, UR48, URZ ;  /* 0x000000300e1a72a5 */ /* 0x000fe4000f8e00ff */
[----:B------:R-:W-:Y:S02]  /*4770*/  USEL UR4, UR30, UR38, !UP5 ;  /* 0x000000261e047287 */ /* 0x000fe4000e800000 */
[----:B------:R-:W-:Y:S02]  /*4780*/  USEL UR7, UR31, UR39, !UP6 ;  /* 0x000000271f077287 */ /* 0x000fe4000f000000 */
[----:B-1----:R-:W-:Y:S02]  /*4790*/  UIMAD.WIDE.U32 UR8, UR4, UR22, URZ ;  /* 0x00000016040872a5 */ /* 0x002fe4000f8e00ff */
[----:B------:R-:W-:Y:S01]  /*47a0*/  UIMAD.WIDE.U32 UR10, UR7, UR22, URZ ;  /* 0x00000016070a72a5 */ /* 0x000fe2000f8e00ff */
[----:B------:R-:W-:Y:S02]  /*47b0*/  UMOV UR5, UR19 ;  /* 0x0000001300057c82 */ /* 0x000fe40008000000 */
[----:B------:R-:W-:Y:S03]  /*47c0*/  USHF.R.U32.HI UR6, URZ, UR40, UR5 ;  /* 0x00000028ff067299 */ /* 0x000fe60008011605 */
[----:B------:R-:W-:Y:S01]  /*47d0*/  UMOV UR5, UR27 ;  /* 0x0000001b00057c82 */ /* 0x000fe20008000000 */
[----:B------:R-:W-:Y:S02]  /*47e0*/  USEL UR6, UR13, UR6, !UP5 ;  /* 0x000000060d067287 */ /* 0x000fe4000e800000 */
[----:B------:R-:W-:Y:S03]  /*47f0*/  USHF.R.U32.HI UR12, URZ, UR49, UR5 ;  /* 0x00000031ff0c7299 */ /* 0x000fe60008011605 */
[----:B------:R-:W-:Y:S02]  /*4800*/  UMOV UR5, UR9 ;  /* 0x0000000900057c82 */ /* 0x000fe40008000000 */
[----:B------:R-:W-:Y:S03]  /*4810*/  @UP4 USHF.R.U32.HI UR4, URZ, UR23, UR5 ;  /* 0x00000017ff044299 */ /* 0x000fe60008011605 */
[----:B------:R-:W-:Y:S01]  /*4820*/  UMOV UR5, UR11 ;  /* 0x0000000b00057c82 */ /* 0x000fe20008000000 */
[----:B------:R-:W-:Y:S02]  /*4830*/  UIMAD UR4, UR42, UR4, URZ ;  /* 0x000000042a0472a4 */ /* 0x000fe4000f8e02ff */
[----:B------:R-:W-:Y:S02]  /*4840*/  @UP4 USHF.R.U32.HI UR7, URZ, UR23, UR5 ;  /* 0x00000017ff074299 */ /* 0x000fe40008011605 */
[----:B------:R-:W-:Y:S02]  /*4850*/  UIMAD.WIDE.U32 UR10, UR6, UR22, URZ ;  /* 0x00000016060a72a5 */ /* 0x000fe4000f8e00ff */
[----:B------:R-:W-:Y:S02]  /*4860*/  USEL UR5, UR14, UR12, !UP6 ;  /* 0x0000000c0e057287 */ /* 0x000fe4000f000000 */
[----:B------:R-:W-:Y:S02]  /*4870*/  UIMAD UR8, UR42, UR7, URZ ;  /* 0x000000072a0872a4 */ /* 0x000fe4000f8e02ff */
[----:B------:R-:W-:Y:S03]  /*4880*/  UISETP.GE.AND UP0, UPT, UR6, UR4, UPT ;  /* 0x000000040600728c */ /* 0x000fe6000bf06270 */
[----:B------:R-:W-:Y:S01]  /*4890*/  UMOV UR4, UR11 ;  /* 0x0000000b00047c82 */ /* 0x000fe20008000000 */
[----:B------:R-:W-:Y:S02]  /*48a0*/  UISETP.GE.OR UP0, UPT, UR5, UR8, UP0 ;  /* 0x000000080500728c */ /* 0x000fe40008706670 */
[----:B------:R-:W-:Y:S02]  /*48b0*/  USHF.R.U32.HI UR4, URZ, UR23, UR4 ;  /* 0x00000017ff047299 */ /* 0x000fe40008011604 */
[----:B------:R-:W-:Y:S02]  /*48c0*/  UIMAD.WIDE.U32 UR8, UR5, UR22, URZ ;  /* 0x00000016050872a5 */ /* 0x000fe4000f8e00ff */
[----:B------:R-:W-:Y:S04]  /*48d0*/  USEL UR10, UR6, UR4, !UP4 ;  /* 0x00000004060a7287 */ /* 0x000fe8000e000000 */
[----:B------:R-:W-:Y:S01]  /*48e0*/  UIADD3 UR11, UPT, UPT, -UR10, URZ, URZ ;  /* 0x000000ff0a0b7290 */ /* 0x000fe2000fffe1ff */
[----:B------:R-:W-:Y:S02]  /*48f0*/  @!UP0 UMOV UR4, UR9 ;  /* 0x0000000900048c82 */ /* 0x000fe40008000000 */
[----:B------:R-:W-:Y:S02]  /*4900*/  @!UP0 USHF.R.U32.HI UR4, URZ, UR23, UR4 ;  /* 0x00000017ff048299 */ /* 0x000fe40008011604 */
[----:B------:R-:W-:Y:S02]  /*4910*/  UIMAD UR8, UR42, UR11, UR6 ;  /* 0x0000000b2a0872a4 */ /* 0x000fe4000f8e0206 */
[----:B------:R-:W-:Y:S04]  /*4920*/  @!UP0 USEL UR4, UR5, UR4, !UP4 ;  /* 0x0000000405048287 */ /* 0x000fe8000e000000 */
[----:B------:R-:W-:Y:S02]  /*4930*/  @!UP0 UIMAD UR8, UR7, UR8, UR4 ;  /* 0x00000008070882a4 */ /* 0x000fe4000f8e0204 */
[----:B------:R-:W-:Y:S02]  /*4940*/  @!UP0 UIADD3 UR9, UPT, UPT, UR10, -UR4, URZ ;  /* 0x800000040a098290 */ /* 0x000fe4000fffe0ff */
[----:B------:R-:W-:Y:S02]  /*4950*/  UIADD3 UR4, UPT, UPT, -UR5, URZ, URZ ;  /* 0x000000ff05047290 */ /* 0x000fe4000fffe1ff */
[----:B------:R-:W-:Y:S02]  /*4960*/  UIADD3 UR7, UPT, UPT, -UR6, URZ, URZ ;  /* 0x000000ff06077290 */ /* 0x000fe4000fffe1ff */
[----:B------:R-:W-:Y:S02]  /*4970*/  @!UP0 UIMAD UR6, UR9, UR42, UR5 ;  /* 0x0000002a090682a4 */ /* 0x000fe4000f8e0205 */
[----:B------:R-:W-:Y:S02]  /*4980*/  UIMAD UR14, UR15, UR4, UR14 ;  /* 0x000000040f0e72a4 */ /* 0x000fe4000f8e020e */
[----:B------:R-:W-:Y:S01]  /*4990*/  UIMAD UR13, UR50, UR7, UR13 ;  /* 0x00000007320d72a4 */ /* 0x000fe2000f8e020d */
[----:B------:R-:W-:Y:S02]  /*49a0*/  @!UP0 UMOV UR5, UR8 ;  /* 0x0000000800058c82 */ /* 0x000fe40008000000 */
[----:B------:R-:W-:Y:S02]  /*49b0*/  UIMAD UR14, UR5, UR15, UR14 ;  /* 0x0000000f050e72a4 */ /* 0x000fe4000f8e020e */
[----:B------:R-:W-:Y:S11]  /*49c0*/  UIMAD UR13, UR6, UR50, UR13 ;  /* 0x00000032060d72a4 */ /* 0x000ff6000f8e020d */
[----:B------:R-:W-:Y:S01]  /*49d0*/  @!UPT UIADD3 URZ, UPT, UPT, URZ, URZ, URZ ;  /* 0x000000fffffff290 */ /* 0x000fe2000fffe0ff */
.L_x_86:
[----:B------:R-:W3:Y:S01]  /*49e0*/  @!UP2 LDCU.128 UR8, c[0x0][0xb10] ;  /* 0x00016200ff08a7ac */ /* 0x000ee20008000c00 */
[C---:B----4-:R-:W-:Y:S02]  /*49f0*/  ISETP.NE.U32.AND P1, PT, R4.reuse, RZ, PT ;  /* 0x000000ff0400720c */ /* 0x050fe40003f25070 */
[----:B------:R-:W-:Y:S02]  /*4a00*/  ISETP.NE.U32.AND P0, PT, R4, RZ, PT ;  /* 0x000000ff0400720c */ /* 0x000fe40003f05070 */
[C---:B------:R-:W-:Y:S02]  /*4a10*/  ISETP.NE.AND.EX P1, PT, R5.reuse, RZ, PT, P1 ;  /* 0x000000ff0500720c */ /* 0x040fe40003f25310 */
[----:B------:R-:W-:Y:S01]  /*4a20*/  ISETP.NE.AND.EX P0, PT, R5, RZ, PT, P0 ;  /* 0x000000ff0500720c */ /* 0x000fe20003f05300 */
[----:B------:R-:W4:Y:S01]  /*4a30*/  @!UP2 LDCU UR5, c[0x0][0xb0c] ;  /* 0x00016180ff05a7ac */ /* 0x000f220008000800 */
[----:B------:R-:W-:Y:S01]  /*4a40*/  SHF.L.U32 R9, R15, 0x1f, RZ ;  /* 0x0000001f0f097819 */ /* 0x000fe200000006ff */
[----:B------:R-:W-:Y:S02]  /*4a50*/  USHF.L.U32 UR35, UR16, 0x7, URZ ;  /* 0x0000000710237899 */ /* 0x000fe400080006ff */
[----:B------:R-:W-:Y:S02]  /*4a60*/  USHF.L.U32 UR34, UR20, 0x8, URZ ;  /* 0x0000000814227899 */ /* 0x000fe400080006ff */
[----:B---3--:R-:W-:Y:S07]  /*4a70*/  UIMAD.WIDE.U32 UR6, UR14, UR8, URZ ;  /* 0x000000080e0672a5 */ /* 0x008fee000f8e00ff */
[----:B------:R-:W-:Y:S01]  /*4a80*/  @!UP2 UMOV UR4, UR7 ;  /* 0x000000070004ac82 */ /* 0x000fe20008000000 */
[----:B----4-:R-:W-:Y:S02]  /*4a90*/  @!UP2 UISETP.NE.AND UP0, UPT, UR5, 0x1, UPT ;  /* 0x000000010500a88c */ /* 0x010fe4000bf05270 */
[----:B------:R-:W-:Y:S02]  /*4aa0*/  @!UP2 USHF.R.U32.HI UR4, URZ, UR9, UR4 ;  /* 0x00000009ff04a299 */ /* 0x000fe40008011604 */
[----:B------:R-:W-:Y:S02]  /*4ab0*/  UIMAD.WIDE.U32 UR6, UR13, UR11, URZ ;  /* 0x0000000b0d0672a5 */ /* 0x000fe4000f8e00ff */
[----:B------:R-:W-:Y:S02]  /*4ac0*/  @!UP2 USEL UR8, UR14, UR4, !UP0 ;  /* 0x000000040e08a287 */ /* 0x000fe4000c000000 */
[----:B------:R-:W-:Y:S03]  /*4ad0*/  @!UP2 UISETP.NE.AND UP0, UPT, UR10, 0x1, UPT ;  /* 0x000000010a00a88c */ /* 0x000fe6000bf05270 */
[----:B------:R-:W-:Y:S02]  /*4ae0*/  @!UP2 UMOV UR6, UR7 ;  /* 0x000000070006ac82 */ /* 0x000fe40008000000 */
[----:B------:R-:W3:Y:S02]  /*4af0*/  @!UP2 LDCU UR4, c[0x0][0xb20] ;  /* 0x00016400ff04a7ac */ /* 0x000ee40008000800 */
[----:B---3--:R-:W-:Y:S04]  /*4b00*/  @!UP2 USHF.R.U32.HI UR6, URZ, UR4, UR6 ;  /* 0x00000004ff06a299 */ /* 0x008fe80008011606 */
[----:B------:R-:W-:Y:S04]  /*4b10*/  @!UP2 USEL UR6, UR13, UR6, !UP0 ;  /* 0x000000060d06a287 */ /* 0x000fe8000c000000 */
[----:B------:R-:W-:Y:S02]  /*4b20*/  @!UP2 UIADD3 UR4, UPT, UPT, -UR8, UR6, URZ ;  /* 0x000000060804a290 */ /* 0x000fe4000fffe1ff */
[----:B------:R-:W-:Y:S02]  /*4b30*/  @!UP2 UIADD3 UR6, UPT, UPT, UR8, -UR6, URZ ;  /* 0x800000060806a290 */ /* 0x000fe4000fffe0ff */
[----:B------:R-:W-:Y:S02]  /*4b40*/  @!UP2 UIMAD UR14, UR4, UR5, UR14 ;  /* 0x00000005040ea2a4 */ /* 0x000fe4000f8e020e */
[----:B------:R-:W-:Y:S01]  /*4b50*/  @!UP2 UIMAD UR13, UR6, UR10, UR13 ;  /* 0x0000000a060da2a4 */ /* 0x000fe2000f8e020d */
[----:B------:R-:W-:Y:S11]  /*4b60*/  BRA.U UP3, `(.L_x_87) ;  /* 0x0000000103107547 */ /* 0x000ff6000b800000 */
[----:B--2---:R-:W-:Y:S04]  /*4b70*/  MOV R0, UR41 ;  /* 0x0000002900007c02 */ /* 0x004fe80008000f00 */
[----:B------:R-:W-:Y:S04]  /*4b80*/  SHF.L.U32 R11, R0, 0x1f, RZ ;  /* 0x0000001f000b7819 */ /* 0x000fe800000006ff */
[----:B------:R-:W2:Y:S02]  /*4b90*/  SYNCS.PHASECHK.TRANS64.TRYWAIT P2, [UR21+0x98], R11 ;  /* 0x0000980bff0075a7 */ /* 0x000ea40008041115 */
[----:B--2---:R-:W-:Y:S05]  /*4ba0*/  @!P2 BRA `(.L_x_88) ;  /* 0x0000007400a8a947 */ /* 0x004fea0003800000 */
.L_x_87:
[----:B------:R-:W-:Y:S05]  /*4bb0*/  @!P1 BRA `(.L_x_89) ;  /* 0x0000000000309947 */ /* 0x000fea0003800000 */
[----:B------:R-:W-:Y:S01]  /*4bc0*/  ISETP.NE.U32.AND P1, PT, R2, RZ, PT ;  /* 0x000000ff0200720c */ /* 0x000fe20003f25070 */
[----:B------:R-:W3:Y:S01]  /*4bd0*/  LDCU.64 UR4, c[0x0][0x358] ;  /* 0x00006b00ff0477ac */ /* 0x000ee20008000a00 */
[----:B------:R-:W-:Y:S02]  /*4be0*/  IMAD.MOV.U32 R146, RZ, RZ, 0x1 ;  /* 0x00000001ff927424 */ /* 0x000fe400078e00ff */
[----:B------:R-:W-:Y:S11]  /*4bf0*/  ISETP.NE.AND.EX P1, PT, R3, RZ, PT, P1 ;  /* 0x000000ff0300720c */ /* 0x000ff60003f25310 */
[----:B------:R-:W-:Y:S02]  /*4c00*/  @!UPT UIADD3 URZ, UPT, UPT, URZ, URZ, URZ ;  /* 0x000000fffffff290 */ /* 0x000fe4000fffe0ff */
[----:B--2---:R-:W2:Y:S01]  /*4c10*/  @P1 LDC.64 R10, c[0x0][0x888] ;  /* 0x00022200ff0a1b82 */ /* 0x004ea20000000a00 */
[----:B------:R-:W-:Y:S04]  /*4c20*/  @P1 IMAD R0, R4, UR36, RZ ;  /* 0x0000002404001c24 */ /* 0x000fe8000f8e02ff */
[----:B--2---:R-:W-:Y:S04]  /*4c30*/  @P1 IMAD.WIDE R10, R0, 0x4, R10 ;  /* 0x00000004000a1825 */ /* 0x004fe800078e020a */
[----:B------:R-:W-:Y:S01]  /*4c40*/  HFMA2 R0, -RZ, RZ, 0, 5.9604644775390625e-08 ;  /* 0x00000001ff007431 */ /* 0x000fe200000001ff */
[----:B---3-5:R3:W5:Y:S04]  /*4c50*/  @P1 LDG.E R73, desc[UR4][R10.64] ;  /* 0x000000040a491981 */ /* 0x028768000c1e1900 */
[----:B------:R-:W-:Y:S01]  /*4c60*/  @!P1 PRMT R146, R0, 0x7610, R146 ;  /* 0x0000761000929816 */ /* 0x000fe20000000092 */
[----:B---3--:R-:W4:Y:S06]  /*4c70*/  @!P1 LDC R73, c[0x0][0x880] ;  /* 0x00022000ff499b82 */ /* 0x008f2c0000000800 */
.L_x_89:
[----:B----45:R-:W-:Y:S01]  /*4c80*/  @!P0 FSETP.EQ.AND P1, PT, R73, RZ, PT ;  /* 0x000000ff4900820b */ /* 0x030fe20003f22000 */
[----:B------:R-:W-:Y:S01]  /*4c90*/  @!UPT UIADD3 URZ, UPT, UPT, URZ, URZ, URZ ;  /* 0x000000fffffff290 */ /* 0x000fe2000fffe0ff */
[----:B------:R-:W-:Y:S11]  /*4ca0*/  @!P0 BRA `(.L_x_90) ;  /* 0x0000000000188947 */ /* 0x000ff60003800000 */
[----:B------:R-:W-:Y:S02]  /*4cb0*/  LOP3.LUT P0, RZ, R146, 0xff, RZ, 0xc0, !PT ;  /* 0x000000ff92ff7812 */ /* 0x000fe4000780c0ff */
[----:B------:R-:W-:Y:S04]  /*4cc0*/  ISETP.NE.U32.AND P1, PT, R2, RZ, PT ;  /* 0x000000ff0200720c */ /* 0x000fe80003f25070 */
[----:B------:R-:W-:Y:S04]  /*4cd0*/  ISETP.NE.AND.EX P1, PT, R3, RZ, PT, P1 ;  /* 0x000000ff0300720c */ /* 0x000fe80003f25310 */
[----:B------:R-:W-:Y:S03]  /*4ce0*/  PLOP3.LUT P1, PT, P1, PT, PT, 0x8, 0x80 ;  /* 0x000000000080781c */ /* 0x000fe60000f2e170 */
[----:B------:R-:W-:Y:S11]  /*4cf0*/  @P0 FSETP.EQ.AND P1, PT, R73, RZ, PT ;  /* 0x000000ff4900020b */ /* 0x000ff60003f22000 */
[----:B------:R-:W-:Y:S02]  /*4d00*/  @!UPT UIADD3 URZ, UPT, UPT, URZ, URZ, URZ ;  /* 0x000000fffffff290 */ /* 0x000fe4000fffe0ff */
.L_x_90:
[----:B------:R-:W3:Y:S01]  /*4d10*/  SYNCS.PHASECHK.TRANS64.TRYWAIT P2, [UR21+0x70], R9 ;  /* 0x00007009ff0075a7 */ /* 0x000ee20008041115 */
[----:B------:R-:W-:Y:S04]  /*4d20*/  ELECT P0, URZ, PT ;  /* 0x0000000000ff782f */ /* 0x000fe80003800000 */
[----:B------:R-:W-:Y:S11]  /*4d30*/  PLOP3.LUT P1, PT, P1, P0, PT, 0xf2, 0x2f ;  /* 0x00000000002f781c */ /* 0x000ff60000f21e72 */
[----:B------:R-:W-:Y:S02]  /*4d40*/  @!UPT UIADD3 URZ, UPT, UPT, URZ, URZ, URZ ;  /* 0x000000fffffff290 */ /* 0x000fe4000fffe0ff */
[----:B------:R-:W-:Y:S05]  /*4d50*/  @!P1 IADD3 R8, P0, PT, R16, 0x580, RZ ;  /* 0x0000058010089810 */ /* 0x000fea0007f1e0ff */
[----:B------:R-:W-:Y:S01]  /*4d60*/  @!P1 IMAD.X R6, RZ, RZ, R17, P0 ;  /* 0x000000ffff069224 */ /* 0x000fe200000e0611 */
[----:B---3--:R-:W-:Y:S07]  /*4d70*/  @!P2 BRA `(.L_x_91) ;  /* 0x00000074004ca947 */ /* 0x008fee0003800000 */
.L_x_179:
[----:B------:R-:W-:Y:S01]  /*4d80*/  @!P1 R2UR UR5, R8 ;  /* 0x00000000080592ca */ /* 0x000fe200000e0000 */
[----:B------:R-:W-:Y:S01]  /*4d90*/  VOTEU.ALL UP0, P1 ;  /* 0x0000000000ff7886 */ /* 0x000fe20000800000 */
[----:B------:R-:W-:Y:S01]  /*4da0*/  @!P1 R2UR UR4, R6 ;  /* 0x00000000060492ca */ /* 0x000fe200000e0000 */
[----:B--2---:R-:W-:Y:S01]  /*4db0*/  @!P1 IMAD.MOV.U32 R0, RZ, RZ, 0x4000 ;  /* 0x00004000ff009424 */ /* 0x004fe200078e00ff */
[----:B------:R-:W-:Y:S01]  /*4dc0*/  UMOV UR8, 0x0 ;  /* 0x0000000000087882 */ /* 0x000fe20000000000 */
[----:B------:R-:W-:Y:S01]  /*4dd0*/  UMOV UR9, 0x10000000 ;  /* 0x1000000000097882 */ /* 0x000fe20000000000 */
[----:B------:R-:W-:Y:S01]  /*4de0*/  @!UP0 UIADD3 UR32, UPT, UPT, UR21, 0x400, URZ ;  /* 0x0000040015208890 */ /* 0x000fe2000fffe0ff */
[----:B------:R-:W-:Y:S01]  /*4df0*/  @!P1 IADD3 R8, P0, PT, R16, 0x580, RZ ;  /* 0x0000058010089810 */ /* 0x000fe20007f1e0ff */
[----:B------:R-:W-:Y:S01]  /*4e00*/  VOTEU.ALL UP0, P1 ;  /* 0x0000000000ff7886 */ /* 0x000fe20000800000 */
[----:B------:R-:W-:Y:S03]  /*4e10*/  UPRMT UR6, UR47, 0x654, UR33 ;  /* 0x000006542f067896 */ /* 0x000fe60008000021 */
[----:B------:R-:W-:Y:S02]  /*4e20*/  @!P1 IMAD.X R6, RZ, RZ, R17, P0 ;  /* 0x000000ffff069224 */ /* 0x000fe400000e0611 */
[----:B------:R-:W-:Y:S02]  /*4e30*/  IMAD.U32 R10, RZ, RZ, UR5 ;  /* 0x00000005ff0a7e24 */ /* 0x000fe4000f8e00ff */
[----:B------:R-:W-:Y:S03]  /*4e40*/  IMAD.U32 R11, RZ, RZ, UR4 ;  /* 0x00000004ff0b7e24 */ /* 0x000fe6000f8e00ff */
[----:B------:R-:W-:Y:S02]  /*4e50*/  @!P1 R2UR UR4, R10 ;  /* 0x000000000a0492ca */ /* 0x000fe400000e0000 */
[----:B------:R-:W-:Y:S11]  /*4e60*/  @!P1 R2UR UR5, R11 ;  /* 0x000000000b0592ca */ /* 0x000ff600000e0000 */
[----:B------:R-:W-:Y:S02]  /*4e70*/  @!UPT UIADD3 URZ, UPT, UPT, URZ, URZ, URZ ;  /* 0x000000fffffff290 */ /* 0x000fe4000fffe0ff */
[----:B------:R2:W-:Y:S01]  /*4e80*/  @!UP0 UTMALDG.3D [UR32], [UR4], desc[UR8] ;  /* 0x00000820040085b4 */ /* 0x0005e20008011000 */
[----:B------:R2:W-:Y:S01]  /*4e90*/  @!P1 SYNCS.ARRIVE.TRANS64.RED.A0TR RZ, [UR21+0x50], R0 ;  /* 0x00005000ffff99a7 */ /* 0x0005e20008300415 */
[----:B------:R-:W-:Y:S01]  /*4ea0*/  SYNCS.ARRIVE.TRANS64.RED.A1T0 RZ, [UR6], RZ ;  /* 0x000000ffffff79a7 */ /* 0x000fe20008100406 */
[----:B------:R-:W3:Y:S02]  /*4eb0*/  SYNCS.PHASECHK.TRANS64.TRYWAIT P2, [UR21+0x78], R9 ;  /* 0x00007809ff0075a7 */ /* 0x000ee40008041115 */
[----:B--23--:R-:W-:Y:S05]  /*4ec0*/  @!P2 BRA `(.L_x_92) ;  /* 0x000000740010a947 */ /* 0x00cfea0003800000 */
.L_x_181:
        /* <DEDUP_REMOVED lines=8> */
[----:B------:R-:W-:Y:S01]  /*4f50*/  @!UP0 UIADD3 UR24, UPT, UPT, UR21, 0x4400, URZ ;  /* 0x0000440015188890 */ /* 0x000fe2000fffe0ff */
[----:B------:R-:W-:Y:S01]  /*4f60*/  VOTEU.ALL UP0, P1 ;  /* 0x0000000000ff7886 */ /* 0x000fe20000800000 */
[----:B------:R-:W-:Y:S01]  /*4f70*/  UMOV UR27, UR35 ;  /* 0x00000023001b7c82 */ /* 0x000fe20008000000 */
[----:B------:R-:W-:Y:S02]  /*4f80*/  UMOV UR28, UR36 ;  /* 0x00000024001c7c82 */ /* 0x000fe40008000000 */
[----:B------:R-:W-:Y:S01]  /*4f90*/  IMAD.U32 R10, RZ, RZ, UR5 ;  /* 0x00000005ff0a7e24 */ /* 0x000fe2000f8e00ff */
[----:B------:R-:W-:Y:S01]  /*4fa0*/  UPRMT UR6, UR47, 0x654, UR25 ;  /* 0x000006542f067896 */ /* 0x000fe20008000019 */
[----:B------:R-:W-:Y:S02]  /*4fb0*/  IMAD.U32 R11, RZ, RZ, UR4 ;  /* 0x00000004ff0b7e24 */ /* 0x000fe4000f8e00ff */
[----:B------:R-:W-:Y:S01]  /*4fc0*/  @!P1 IMAD.X R6, RZ, RZ, R17, P0 ;  /* 0x000000ffff069224 */ /* 0x000fe200000e0611 */
        /* <DEDUP_REMOVED lines=8> */
.L_x_183:
[----:B------:R-:W-:Y:S01]  /*5050*/  @!P1 R2UR UR5, R8 ;  /* 0x00000000080592ca */ /* 0x000fe200000e0000 */
[----:B------:R-:W-:Y:S01]  /*5060*/  VOTEU.ALL UP0, P1 ;  /* 0x0000000000ff7886 */ /* 0x000fe20000800000 */
[----:B------:R-:W-:Y:S01]  /*5070*/  @!P1 R2UR UR4, R6 ;  /* 0x00000000060492ca */ /* 0x000fe200000e0000 */
[----:B--2---:R-:W-:Y:S01]  /*5080*/  @!P1 IMAD.MOV.U32 R0, RZ, RZ, 0x4000 ;  /* 0x00004000ff009424 */ /* 0x004fe200078e00ff */
[----:B------:R-:W-:Y:S01]  /*5090*/  UMOV UR8, 0x0 ;  /* 0x0000000000087882 */ /* 0x000fe20000000000 */
[----:B------:R-:W-:Y:S01]  /*50a0*/  UMOV UR9, 0x10000000 ;  /* 0x1000000000097882 */ /* 0x000fe20000000000 */
[----:B------:R-:W-:Y:S01]  /*50b0*/  @!UP0 UIADD3 UR18, UPT, UPT, UR34, 0x80, URZ ;  /* 0x0000008022128890 */ /* 0x000fe2000fffe0ff */
[----:B------:R-:W-:Y:S01]  /*50c0*/  VIADD R14, R14, 0x1 ;  /* 0x000000010e0e7836 */ /* 0x000fe20000000000 */
[----:B------:R-:W-:Y:S01]  /*50d0*/  @!UP0 UIADD3 UR16, UPT, UPT, UR21, 0x8400, URZ ;  /* 0x0000840015108890 */ /* 0x000fe2000fffe0ff */
[----:B------:R-:W-:Y:S01]  /*50e0*/  VOTEU.ALL UP0, P1 ;  /* 0x0000000000ff7886 */ /* 0x000fe20000800000 */
[----:B------:R-:W-:Y:S01]  /*50f0*/  UMOV UR19, UR35 ;  /* 0x0000002300137c82 */ /* 0x000fe20008000000 */
[----:B------:R-:W-:Y:S02]  /*5100*/  UMOV UR20, UR36 ;  /* 0x0000002400147c82 */ /* 0x000fe40008000000 */
[----:B------:R-:W-:Y:S01]  /*5110*/  IMAD.U32 R10, RZ, RZ, UR5 ;  /* 0x00000005ff0a7e24 */ /* 0x000fe2000f8e00ff */
[----:B------:R-:W-:Y:S01]  /*5120*/  UPRMT UR6, UR47, 0x654, UR17 ;  /* 0x000006542f067896 */ /* 0x000fe20008000011 */
        /* <DEDUP_REMOVED lines=9> */
.L_x_185:
[----:B------:R-:W-:Y:S01]  /*51c0*/  @!P1 IADD3 R6, P0, PT, R16, 0x580, RZ ;  /* 0x0000058010069810 */ /* 0x000fe20007f1e0ff */
[----:B------:R-:W-:Y:S01]  /*51d0*/  VOTEU.ALL UP0, P1 ;  /* 0x0000000000ff7886 */ /* 0x000fe20000800000 */
[----:B------:R-:W-:Y:S01]  /*51e0*/  UMOV UR6, 0x0 ;  /* 0x0000000000067882 */ /* 0x000fe20000000000 */
[----:B------:R-:W-:Y:S01]  /*51f0*/  UMOV UR7, 0x10000000 ;  /* 0x1000000000077882 */ /* 0x000fe20000000000 */
[----:B------:R-:W-:Y:S01]  /*5200*/  @!P1 R2UR UR5, R6 ;  /* 0x00000000060592ca */ /* 0x000fe200000e0000 */
[----:B--2---:R-:W-:Y:S01]  /*5210*/  @!P1 IMAD.X R0, RZ, RZ, R17, P0 ;  /* 0x000000ffff009224 */ /* 0x004fe200000e0611 */
[----:B------:R-:W-:Y:S01]  /*5220*/  @!UP0 UIADD3 UR10, UPT, UPT, UR34, 0xc0, URZ ;  /* 0x000000c0220a8890 */ /* 0x000fe2000fffe0ff */
[----:B------:R-:W-:Y:S01]  /*5230*/  R2UR UR16, R148 ;  /* 0x00000000941072ca */ /* 0x000fe200000e0000 */
[----:B------:R-:W-:Y:S01]  /*5240*/  @!UP0 UIADD3 UR8, UPT, UPT, UR21, 0xc400, URZ ;  /* 0x0000c40015088890 */ /* 0x000fe2000fffe0ff */
[----:B------:R-:W-:Y:S01]  /*5250*/  ISETP.NE.AND P0, PT, R14, 0x2, PT ;  /* 0x000000020e00780c */ /* 0x000fe20003f05270 */
[----:B------:R-:W-:Y:S01]  /*5260*/  @!UP0 UIADD3 UR9, UPT, UPT, UR21, 0x68, URZ ;  /* 0x0000006815098890 */ /* 0x000fe2000fffe0ff */
[----:B------:R-:W-:Y:S01]  /*5270*/  @!P1 R2UR UR4, R0 ;  /* 0x00000000000492ca */ /* 0x000fe200000e0000 */
[----:B------:R-:W-:Y:S01]  /*5280*/  VOTEU.ALL UP0, P1 ;  /* 0x0000000000ff7886 */ /* 0x000fe20000800000 */
[----:B------:R-:W-:Y:S01]  /*5290*/  UMOV UR11, UR35 ;  /* 0x00000023000b7c82 */ /* 0x000fe20008000000 */
[----:B------:R-:W-:Y:S01]  /*52a0*/  UMOV UR12, UR36 ;  /* 0x00000024000c7c82 */ /* 0x000fe20008000000 */
[----:B------:R-:W-:Y:S01]  /*52b0*/  SEL R0, RZ, 0x1, P0 ;  /* 0x00000001ff007807 */ /* 0x000fe20000000000 */
[----:B------:R-:W-:Y:S01]  /*52c0*/  UIADD3 UR20, UPT, UPT, UR13, UR63, URZ ;  /* 0x0000003f0d147290 */ /* 0x000fe2000fffe0ff */
[----:B------:R-:W-:Y:S01]  /*52d0*/  IMAD.U32 R8, RZ, RZ, UR5 ;  /* 0x00000005ff087e24 */ /* 0x000fe2000f8e00ff */
[----:B------:R-:W-:Y:S01]  /*52e0*/  LOP3.LUT R15, R15, 0x1, RZ, 0x3c, !PT ;  /* 0x000000010f0f7812 */ /* 0x000fe200078e3cff */
[----:B------:R-:W-:Y:S01]  /*52f0*/  UPLOP3.LUT UP3, UPT, UPT, UPT, UPT, 0x80, 0x8 ;  /* 0x000000000008789c */ /* 0x000fe20003f6f070 */
[----:B------:R-:W-:Y:S01]  /*5300*/  LOP3.LUT R13, R13, R0, RZ, 0x3c, !PT ;  /* 0x000000000d0d7212 */ /* 0x000fe200078e3cff */
[----:B------:R-:W-:Y:S01]  /*5310*/  UIADD3 UR16, UPT, UPT, UR14, UR16, URZ ;  /* 0x000000100e107290 */ /* 0x000fe2000fffe0ff */
[----:B------:R-:W-:Y:S01]  /*5320*/  SEL R14, R14, RZ, P0 ;  /* 0x000000ff0e0e7207 */ /* 0x000fe20000000000 */
[----:B------:R-:W-:Y:S01]  /*5330*/  UMOV UR36, UR29 ;  /* 0x0000001d00247c82 */ /* 0x000fe20008000000 */
[----:B------:R-:W-:Y:S01]  /*5340*/  IMAD.U32 R9, RZ, RZ, UR4 ;  /* 0x00000004ff097e24 */ /* 0x000fe2000f8e00ff */
[----:B------:R-:W-:Y:S04]  /*5350*/  @!P1 R2UR UR4, R8 ;  /* 0x00000000080492ca */ /* 0x000fe800000e0000 */
[----:B------:R-:W-:Y:S11]  /*5360*/  @!P1 R2UR UR5, R9 ;  /* 0x00000000090592ca */ /* 0x000ff600000e0000 */
[----:B------:R-:W-:Y:S02]  /*5370*/  @!UPT UIADD3 URZ, UPT, UPT, URZ, URZ, URZ ;  /* 0x000000fffffff290 */ /* 0x000fe4000fffe0ff */
[----:B------:R2:W-:Y:S01]  /*5380*/  @!UP0 UTMALDG.3D [UR8], [UR4], desc[UR6] ;  /* 0x00000608040085b4 */ /* 0x0005e20008011000 */
[----:B------:R2:W-:Y:S01]  /*5390*/  @!P1 SYNCS.ARRIVE.TRANS64.RED.A0TR RZ, [UR21+0x68], R7 ;  /* 0x00006807ffff99a7 */ /* 0x0005e20008300415 */
[----:B------:R-:W-:Y:S01]  /*53a0*/  SYNCS.ARRIVE.TRANS64.RED.A1T0 RZ, [UR37], RZ ;  /* 0x000000ffffff79a7 */ /* 0x000fe20008100425 */
[----:B------:R-:W-:Y:S05]  /*53b0*/  BRA.U UP1, `(.L_x_95) ;  /* 0xfffffff101687547 */ /* 0x000fea000b83ffff */
[----:B------:R-:W-:-:S04]  /*53c0*/  SHF.L.U32 R3, R15, 0x1f, RZ ;  /* 0x0000001f0f037819 */ /* 0x000fc800000006ff */
[----:B------:R-:W3:Y:S02]  /*53d0*/  SYNCS.PHASECHK.TRANS64.TRYWAIT P0, [UR21+0x70], R3 ;  /* 0x00007003ff0075a7 */ /* 0x000ee40008001115 */
[----:B---3--:R-:W-:Y:S05]  /*53e0*/  @!P0 BRA `(.L_x_96) ;  /* 0x0000007000108947 */ /* 0x008fea0003800000 */
.L_x_187:
[----:B------:R-:W4:Y:S02]  /*53f0*/  SYNCS.PHASECHK.TRANS64.TRYWAIT P0, [UR21+0x78], R3 ;  /* 0x00007803ff0075a7 */ /* 0x000f240008001115 */
[----:B----4-:R-:W-:Y:S05]  /*5400*/  @!P0 BRA `(.L_x_97) ;  /* 0x0000007000208947 */ /* 0x010fea0003800000 */
.L_x_189:
[----:B------:R-:W4:Y:S02]  /*5410*/  SYNCS.PHASECHK.TRANS64.TRYWAIT P0, [UR21+0x80], R3 ;  /* 0x00008003ff0075a7 */ /* 0x000f240008001115 */
[----:B----4-:R-:W-:Y:S05]  /*5420*/  @!P0 BRA `(.L_x_98) ;  /* 0x0000007000308947 */ /* 0x010fea0003800000 */
.L_x_191:
[----:B---3--:R-:W-:-:S07]  /*5430*/  MOV R0, UR21 ;  /* 0x0000001500007c02 */ /* 0x008fce0008000f00 */
.L_x_99:
[----:B---3--:R-:W-:-:S04]  /*5440*/  SHF.L.U32 R3, R15, 0x1f, RZ ;  /* 0x0000001f0f037819 */ /* 0x008fc800000006ff */
[----:B------:R3:W4:Y:S03]  /*5450*/  SYNCS.PHASECHK.TRANS64.TRYWAIT P0, [R0+URZ+0x88], R3 ;  /* 0x00008803000075a7 */ /* 0x00072600080011ff */
[----:B----4-:R-:W-:Y:S05]  /*5460*/  @!P0 NANOSLEEP.SYNCS 0x989680 ;  /* 0x009896800000895d */ /* 0x010fea0003900000 */
[----:B------:R-:W4:Y:S02]  /*5470*/  @!P0 SYNCS.PHASECHK.TRANS64 P0, [R0+URZ+0x88], R3 ;  /* 0x00008803000085a7 */ /* 0x000f2400080010ff */
[----:B-12-4-:R-:W-:Y:S05]  /*5480*/  @P0 EXIT ;  /* 0x000000000000094d */ /* 0x016fea0003800000 */
[----:B------:R-:W-:Y:S05]  /*5490*/  BRA `(.L_x_99) ;  /* 0xfffffffc00e87947 */ /* 0x000fea000383ffff */
.L_x_84:
[----:B------:R-:W-:-:S06]  /*54a0*/  UISETP.GE.AND UP0, UPT, UR17, 0x4, UPT ;  /* 0x000000041100788c */ /* 0x000fcc000bf06270 */
[----:B------:R-:W-:-:S13]  /*54b0*/  PLOP3.LUT P0, PT, PT, PT, UP0, 0x80, 0x8 ;  /* 0x000000000008781c */ /* 0x000fda0003f0f008 */
[----:B------:R-:W-:Y:S05]  /*54c0*/  @!P0 EXIT ;  /* 0x000000000000894d */ /* 0x000fea0003800000 */
[----:B------:R-:W-:Y:S01]  /*54d0*/  BAR.SYNC.DEFER_BLOCKING 0x6, 0xa0 ;  /* 0x0182800000007b1d */ /* 0x000fe20000010000 */
[C---:B------:R-:W-:Y:S01]  /*54e0*/  IMAD.SHL.U32 R3, R160.reuse, 0x40, RZ ;  /* 0x00000040a0037824 */ /* 0x040fe200078e00ff */
[C---:B------:R-:W-:Y:S01]  /*54f0*/  LOP3.LUT R145, R160.reuse, 0x1, RZ, 0xc0, !PT ;  /* 0x00000001a0917812 */ /* 0x040fe200078ec0ff */
[C---:B------:R-:W-:Y:S02]  /*5500*/  IMAD.U32 R69, R160.reuse, 0x10000, RZ ;  /* 0x00010000a0457824 */ /* 0x040fe400078e00ff */
[----:B------:R-:W-:Y:S02]  /*5510*/  HFMA2 R157, -RZ, RZ, 0, 5.9604644775390625e-08 ;  /* 0x00000001ff9d7431 */ /* 0x000fe400000001ff */
[C---:B------:R-:W-:Y:S01]  /*5520*/  IMAD.SHL.U32 R144, R160.reuse, 0x8, RZ ;  /* 0x00000008a0907824 */ /* 0x040fe200078e00ff */
[----:B------:R-:W-:Y:S01]  /*5530*/  UMOV UR44, 0x400 ;  /* 0x00000400002c7882 */ /* 0x000fe20000000000 */
[----:B------:R-:W1:Y:S01]  /*5540*/  LDCU.64 UR4, c[0x0][0x890] ;  /* 0x00011200ff0477ac */ /* 0x000e620008000a00 */
[----:B------:R-:W2:Y:S01]  /*5550*/  LDC.64 R142, c[0x0][0x8b0] ;  /* 0x00022c00ff8e7b82 */ /* 0x000ea20000000a00 */
[----:B------:R-:W-:Y:S01]  /*5560*/  ISETP.NE.U32.AND P0, PT, R145, 0x1, PT ;  /* 0x000000019100780c */ /* 0x000fe20003f05070 */
[----:B------:R-:W-:Y:S01]  /*5570*/  IMAD.MOV.U32 R159, RZ, RZ, 0x2 ;  /* 0x00000002ff9f7424 */ /* 0x000fe200078e00ff */
[----:B------:R-:W-:Y:S01]  /*5580*/  ULEA UR44, UR47, UR44, 0x18 ;  /* 0x0000002c2f2c7291 */ /* 0x000fe2000f8ec0ff */
[----:B------:R-:W-:Y:S01]  /*5590*/  LOP3.LUT R7, R3, 0x1c0, RZ, 0xc0, !PT ;  /* 0x000001c003077812 */ /* 0x000fe200078ec0ff */
[----:B------:R-:W-:Y:S01]  /*55a0*/  IMAD.MOV.U32 R158, RZ, RZ, 0x4 ;  /* 0x00000004ff9e7424 */ /* 0x000fe200078e00ff */
[----:B------:R-:W-:Y:S01]  /*55b0*/  LOP3.LUT R69, R69, 0x600000, RZ, 0xc0, !PT ;  /* 0x0060000045457812 */ /* 0x000fe200078ec0ff */
[----:B------:R-:W-:Y:S01]  /*55c0*/  IMAD.MOV.U32 R68, RZ, RZ, RZ ;  /* 0x000000ffff447224 */ /* 0x000fe200078e00ff */
[----:B------:R-:W3:Y:S01]  /*55d0*/  LDC.64 R140, c[0x0][0x8a8] ;  /* 0x00022a00ff8c7b82 */ /* 0x000ee20000000a00 */
[----:B------:R-:W-:Y:S01]  /*55e0*/  R2P PR, R160, 0x6 ;  /* 0x00000006a0007804 */ /* 0x000fe20000000000 */
[----:B------:R-:W-:Y:S01]  /*55f0*/  IMAD.MOV.U32 R156, RZ, RZ, RZ ;  /* 0x000000ffff9c7224 */ /* 0x000fe200078e00ff */
[----:B------:R-:W-:Y:S01]  /*5600*/  LOP3.LUT R144, R7, 0x38, R144, 0xf8, !PT ;  /* 0x0000003807907812 */ /* 0x000fe200078ef890 */
[----:B------:R-:W-:Y:S01]  /*5610*/  IMAD.MOV.U32 R152, RZ, RZ, RZ ;  /* 0x000000ffff987224 */ /* 0x000fe200078e00ff */
[----:B------:R-:W-:Y:S01]  /*5620*/  P2R R2, PR, RZ, 0x1 ;  /* 0x00000001ff027803 */ /* 0x000fe20000000000 */
[----:B------:R-:W4:Y:S01]  /*5630*/  LDCU UR60, c[0x0][0x370] ;  /* 0x00006e00ff3c77ac */ /* 0x000f220008000800 */
[----:B------:R-:W-:Y:S01]  /*5640*/  LOP3.LUT R144, R144, 0x1e00, R3, 0xf8, !PT ;  /* 0x00001e0090907812 */ /* 0x000fe200078ef803 */
[----:B------:R-:W4:Y:S01]  /*5650*/  LDS R0, [UR44+0x130] ;  /* 0x0001302cff007984 */ /* 0x000f220008000800 */
[----:B-1----:R-:W-:Y:S01]  /*5660*/  MOV R162, UR4 ;  /* 0x0000000400a27c02 */ /* 0x002fe20008000f00 */
[----:B------:R-:W-:Y:S01]  /*5670*/  UIADD3 UR4, UPT, UPT, UR44, 0x400, URZ ;  /* 0x000004002c047890 */ /* 0x000fe2000fffe0ff */
[----:B------:R-:W-:Y:S01]  /*5680*/  IMAD.U32 R161, RZ, RZ, UR5 ;  /* 0x00000005ffa17e24 */ /* 0x000fe2000f8e00ff */
[----:B------:R-:W-:Y:S01]  /*5690*/  LOP3.LUT R160, R160, 0x60, RZ, 0xc0, !PT ;  /* 0x00000060a0a07812 */ /* 0x000fe200078ec0ff */
[----:B------:R-:W1:Y:S01]  /*56a0*/  LDCU UR43, c[0x0][0xb0c] ;  /* 0x00016180ff2b77ac */ /* 0x000e620008000800 */
[----:B------:R-:W-:-:S02]  /*56b0*/  MOV R155, RZ ;  /* 0x000000ff009b7202 */ /* 0x000fc40000000f00 */
[----:B------:R-:W-:Y:S01]  /*56c0*/  SEL R159, R159, 0xfffffffe, !P1 ;  /* 0xfffffffe9f9f7807 */ /* 0x000fe20004800000 */
[----:B------:R-:W-:Y:S01]  /*56d0*/  IMAD.U32 R150, RZ, RZ, UR4 ;  /* 0x00000004ff967e24 */ /* 0x000fe2000f8e00ff */
[----:B------:R-:W-:Y:S01]  /*56e0*/  SEL R158, R158, 0xfffffffc, !P2 ;  /* 0xfffffffc9e9e7807 */ /* 0x000fe20005000000 */
[----:B------:R-:W1:Y:S01]  /*56f0*/  LDCU UR39, c[0x0][0xb30] ;  /* 0x00016600ff2777ac */ /* 0x000e620008000800 */
[----:B------:R-:W1:Y:S01]  /*5700*/  LDCU.64 UR54, c[0x0][0x888] ;  /* 0x00011100ff3677ac */ /* 0x000e620008000a00 */
[----:B------:R-:W1:Y:S01]  /*5710*/  LDCU.64 UR40, c[0x0][0xb28] ;  /* 0x00016500ff2877ac */ /* 0x000e620008000a00 */
[----:B------:R-:W1:Y:S01]  /*5720*/  LDCU.128 UR56, c[0x0][0xb10] ;  /* 0x00016200ff3877ac */ /* 0x000e620008000c00 */
[----:B------:R-:W1:Y:S01]  /*5730*/  LDCU UR53, c[0x0][0x374] ;  /* 0x00006e80ff3577ac */ /* 0x000e620008000800 */
[----:B------:R-:W-:Y:S01]  /*5740*/  UMOV UR52, URZ ;  /* 0x000000ff00347c82 */ /* 0x000fe20008000000 */
[----:B------:R-:W-:Y:S01]  /*5750*/  UMOV UR46, URZ ;  /* 0x000000ff002e7c82 */ /* 0x000fe20008000000 */
[----:B-1234-:R-:W-:-:S07]  /*5760*/  IMAD.IADD R69, R0, 0x1, R69 ;  /* 0x0000000100457824 */ /* 0x01efce00078e0245 */
.L_x_143:
[C---:B------:R-:W-:Y:S02]  /*5770*/  LEA R3, R152.reuse, UR44, 0x3 ;  /* 0x0000002c98037c11 */ /* 0x040fe4000f8e18ff */
[----:B------:R-:W-:Y:S02]  /*5780*/  SHF.L.U32 R0, R155, 0x1f, RZ ;  /* 0x0000001f9b007819 */ /* 0x000fe400000006ff */
[----:B-1----:R-:W-:Y:S02]  /*5790*/  LEA R5, R152, UR44, 0x4 ;  /* 0x0000002c98057c11 */ /* 0x002fe4000f8e20ff */
[----:B------:R-:W1:Y:S02]  /*57a0*/  SYNCS.PHASECHK.TRANS64.TRYWAIT P0, [R3+URZ+0xa0], R0 ;  /* 0x0000a000030075a7 */ /* 0x000e6400080011ff */
[----:B-1----:R-:W-:Y:S05]  /*57b0*/  @!P0 BRA `(.L_x_100) ;  /* 0x0000006c00648947 */ /* 0x002fea0003800000 */
.L_x_192:
        /* <DEDUP_REMOVED lines=11> */
[----:B------:R-:W-:Y:S01]  /*5870*/  PLOP3.LUT P0, PT, PT, PT, UP1, 0x80, 0x8 ;  /* 0x000000000008781c */ /* 0x000fe20003f0f018 */
[----:B------:R-:W-:Y:S11]  /*5880*/  UP2UR UR62, UPR, URZ, 0x2 ;  /* 0x00000002ff3e7883 */ /* 0x000ff60008000000 */
[----:B------:R-:W-:Y:S01]  /*5890*/  @!UPT UIADD3 URZ, UPT, UPT, URZ, URZ, URZ ;  /* 0x000000fffffff290 */ /* 0x000fe2000fffe0ff */
[----:B-1----:R-:W-:Y:S02]  /*58a0*/  @P0 SHF.R.U32.HI R0, RZ, 0x10, R5 ;  /* 0x00000010ff000819 */ /* 0x002fe40000011605 */
        /* <DEDUP_REMOVED lines=12> */
[----:B------:R-:W2:Y:S01]  /*5970*/  LDCU UR12, c[0x0][0xb20] ;  /* 0x00016400ff0c77ac */ /* 0x000ea20008000800 */
[----:B------:R-:W-:Y:S02]  /*5980*/  UIMAD.WIDE.U32 UR4, UR53, UR59, URZ ;  /* 0x0000003b350472a5 */ /* 0x000fe4000f8e00ff */
[----:B------:R-:W-:Y:S02]  /*5990*/  UIMAD.WIDE.U32 UR6, UR60, UR56, URZ ;  /* 0x000000383c0672a5 */ /* 0x000fe4000f8e00ff */
[----:B------:R-:W-:Y:S02]  /*59a0*/  UISETP.NE.AND UP0, UPT, UR58, 0x1, UPT ;  /* 0x000000013a00788c */ /* 0x000fe4000bf05270 */
[----:B------:R-:W-:Y:S02]  /*59b0*/  UIMAD.WIDE.U32 UR8, UR37, UR59, URZ ;  /* 0x0000003b250872a5 */ /* 0x000fe4000f8e00ff */
[----:B------:R-:W-:Y:S02]  /*59c0*/  UIMAD.WIDE.U32 UR10, UR38, UR56, URZ ;  /* 0x00000038260a72a5 */ /* 0x000fe4000f8e00ff */
[----:B------:R-:W-:Y:S02]  /*59d0*/  UISETP.NE.AND UP1, UPT, UR43, 0x1, UPT ;  /* 0x000000012b00788c */ /* 0x000fe4000bf25270 */
[----:B------:R-:W-:Y:S01]  /*59e0*/  UISETP.NE.AND UP2, UPT, UR42, 0x1, UPT ;  /* 0x000000012a00788c */ /* 0x000fe2000bf45270 */
[----:B------:R-:W-:Y:S02]  /*59f0*/  UMOV UR4, UR5 ;  /* 0x0000000500047c82 */ /* 0x000fe40008000000 */
[----:B--2---:R-:W-:Y:S03]  /*5a00*/  USHF.R.U32.HI UR5, URZ, UR12, UR4 ;  /* 0x0000000cff057299 */ /* 0x004fe60008011604 */
[----:B------:R-:W-:Y:S02]  /*5a10*/  UMOV UR4, UR7 ;  /* 0x0000000700047c82 */ /* 0x000fe40008000000 */
[----:B------:R-:W-:Y:S02]  /*5a20*/  USHF.R.U32.HI UR7, URZ, UR57, UR4 ;  /* 0x00000039ff077299 */ /* 0x000fe40008011604 */
[----:B------:R-:W-:Y:S02]  /*5a30*/  USEL UR4, UR53, UR5, !UP0 ;  /* 0x0000000535047287 */ /* 0x000fe4000c000000 */
[----:B------:R-:W-:Y:S01]  /*5a40*/  USEL UR7, UR60, UR7, !UP1 ;  /* 0x000000073c077287 */ /* 0x000fe2000c800000 */
[----:B------:R-:W-:Y:S01]  /*5a50*/  UMOV UR5, UR9 ;  /* 0x0000000900057c82 */ /* 0x000fe20008000000 */
[----:B------:R-:W-:Y:S02]  /*5a60*/  UIMAD.WIDE.U32 UR8, UR4, UR40, URZ ;  /* 0x00000028040872a5 */ /* 0x000fe4000f8e00ff */
[----:B------:R-:W-:Y:S03]  /*5a70*/  USHF.R.U32.HI UR6, URZ, UR12, UR5 ;  /* 0x0000000cff067299 */ /* 0x000fe60008011605 */
[----:B------:R-:W-:Y:S01]  /*5a80*/  UMOV UR5, UR11 ;  /* 0x0000000b00057c82 */ /* 0x000fe20008000000 */
[----:B------:R-:W-:Y:S02]  /*5a90*/  UIMAD.WIDE.U32 UR10, UR7, UR40, URZ ;  /* 0x00000028070a72a5 */ /* 0x000fe4000f8e00ff */
[----:B------:R-:W-:Y:S02]  /*5aa0*/  USHF.R.U32.HI UR12, URZ, UR57, UR5 ;  /* 0x00000039ff0c7299 */ /* 0x000fe40008011605 */
[----:B------:R-:W-:Y:S01]  /*5ab0*/  USEL UR6, UR37, UR6, !UP0 ;  /* 0x0000000625067287 */ /* 0x000fe2000c000000 */
[----:B------:R-:W-:Y:S02]  /*5ac0*/  UMOV UR5, UR9 ;  /* 0x0000000900057c82 */ /* 0x000fe40008000000 */
[----:B------:R-:W-:Y:S01]  /*5ad0*/  UMOV UR10, UR11 ;  /* 0x0000000b000a7c82 */ /* 0x000fe20008000000 */
[----:B------:R-:W-:Y:S02]  /*5ae0*/  @UP2 USHF.R.U32.HI UR4, URZ, UR41, UR5 ;  /* 0x00000029ff042299 */ /* 0x000fe40008011605 */
[----:B------:R-:W-:Y:S02]  /*5af0*/  @UP2 USHF.R.U32.HI UR7, URZ, UR41, UR10 ;  /* 0x00000029ff072299 */ /* 0x000fe4000801160a */
[----:B------:R-:W-:Y:S02]  /*5b00*/  UIMAD UR4, UR42, UR4, URZ ;  /* 0x000000042a0472a4 */ /* 0x000fe4000f8e02ff */
        /* <DEDUP_REMOVED lines=8> */
[----:B------:R-:W-:Y:S02]  /*5b90*/  USEL UR11, UR6, UR4, !UP2 ;  /* 0x00000004060b7287 */ /* 0x000fe4000d000000 */
[----:B------:R-:W-:Y:S02]  /*5ba0*/  UIADD3 UR8, UPT, UPT, -UR5, URZ, URZ ;  /* 0x000000ff05087290 */ /* 0x000fe4000fffe1ff */
[----:B------:R-:W-:Y:S01]  /*5bb0*/  UIADD3 UR10, UPT, UPT, -UR11, URZ, URZ ;  /* 0x000000ff0b0a7290 */ /* 0x000fe2000fffe1ff */
[----:B------:R-:W-:Y:S01]  /*5bc0*/  @!UP0 UMOV UR4, UR9 ;  /* 0x0000000900048c82 */ /* 0x000fe20008000000 */
[----:B------:R-:W-:Y:S02]  /*5bd0*/  UIADD3 UR9, UPT, UPT, -UR6, URZ, URZ ;  /* 0x000000ff06097290 */ /* 0x000fe4000fffe1ff */
[----:B------:R-:W-:Y:S02]  /*5be0*/  @!UP0 USHF.R.U32.HI UR4, URZ, UR41, UR4 ;  /* 0x00000029ff048299 */ /* 0x000fe40008011604 */
[----:B------:R-:W-:Y:S02]  /*5bf0*/  UIMAD UR10, UR42, UR10, UR6 ;  /* 0x0000000a2a0a72a4 */ /* 0x000fe4000f8e0206 */
[----:B------:R-:W-:Y:S04]  /*5c00*/  @!UP0 USEL UR4, UR5, UR4, !UP2 ;  /* 0x0000000405048287 */ /* 0x000fe8000d000000 */
[----:B------:R-:W-:Y:S02]  /*5c10*/  @!UP0 UIMAD UR10, UR7, UR10, UR4 ;  /* 0x0000000a070a82a4 */ /* 0x000fe4000f8e0204 */
[----:B------:R-:W-:Y:S02]  /*5c20*/  @!UP0 UIADD3 UR11, UPT, UPT, UR11, -UR4, URZ ;  /* 0x800000040b0b8290 */ /* 0x000fe4000fffe0ff */
[----:B------:R-:W-:Y:S02]  /*5c30*/  UIMAD UR7, UR43, UR8, UR38 ;  /* 0x000000082b0772a4 */ /* 0x000fe4000f8e0226 */
[----:B------:R-:W-:Y:S02]  /*5c40*/  @!UP0 UIMAD UR6, UR11, UR42, UR5 ;  /* 0x0000002a0b0682a4 */ /* 0x000fe4000f8e0205 */
[----:B------:R-:W-:Y:S01]  /*5c50*/  UIMAD UR4, UR58, UR9, UR37 ;  /* 0x000000093a0472a4 */ /* 0x000fe2000f8e0225 */
[----:B------:R-:W-:Y:S02]  /*5c60*/  @!UP0 UMOV UR5, UR10 ;  /* 0x0000000a00058c82 */ /* 0x000fe40008000000 */
[----:B------:R-:W-:Y:S02]  /*5c70*/  UIMAD UR38, UR5, UR43, UR7 ;  /* 0x0000002b052672a4 */ /* 0x000fe4000f8e0207 */
[----:B------:R-:W-:Y:S11]  /*5c80*/  UIMAD UR37, UR6, UR58, UR4 ;  /* 0x0000003a062572a4 */ /* 0x000ff6000f8e0204 */
[----:B------:R-:W-:Y:S01]  /*5c90*/  @!UPT UIADD3 URZ, UPT, UPT, URZ, URZ, URZ ;  /* 0x000000fffffff290 */ /* 0x000fe2000fffe0ff */
.L_x_101:
[----:B------:R-:W-:Y:S01]  /*5ca0*/  UISETP.NE.AND UP0, UPT, UR39, 0x1, UPT ;  /* 0x000000012700788c */ /* 0x000fe2000bf05270 */
[----:B------:R-:W-:Y:S01]  /*5cb0*/  LOP3.LUT P0, RZ, R150, 0x3f0, RZ, 0xc0, !PT ;  /* 0x000003f096ff7812 */ /* 0x000fe2000780c0ff */
[----:B------:R-:W-:Y:S01]  /*5cc0*/  USHF.L.U32 UR50, UR16, 0x7, URZ ;  /* 0x0000000710327899 */ /* 0x000fe200080006ff */
[----:B------:R-:W-:Y:S01]  /*5cd0*/  BSSY.RECONVERGENT B6, `(.L_x_102) ;  /* 0x0000034000067945 */ /* 0x000fe20003800200 */
[----:B------:R-:W-:Y:S01]  /*5ce0*/  USHF.L.U32 UR49, UR20, 0x8, URZ ;  /* 0x0000000814317899 */ /* 0x000fe200080006ff */
[----:B------:R-:W-:Y:S06]  /*5cf0*/  IADD3 R152, PT, PT, R152, 0x1, RZ ;  /* 0x0000000198987810 */ /* 0x000fec0007ffe0ff */
[----:B------:R-:W2:Y:S01]  /*5d00*/  @!UP0 LDCU.128 UR12, c[0x0][0xb10] ;  /* 0x00016200ff0c87ac */ /* 0x000ea20008000c00 */
[----:B------:R-:W3:Y:S01]  /*5d10*/  @!UP0 LDCU UR5, c[0x0][0xb0c] ;  /* 0x00016180ff0587ac */ /* 0x000ee20008000800 */
[----:B------:R-:W4:Y:S01]  /*5d20*/  @!UP0 LDCU UR10, c[0x0][0xb20] ;  /* 0x00016400ff0a87ac */ /* 0x000f220008000800 */
[----:B--2---:R-:W-:Y:S02]  /*5d30*/  UIMAD.WIDE.U32 UR8, UR38, UR12, URZ ;  /* 0x0000000c260872a5 */ /* 0x004fe4000f8e00ff */
[----:B------:R-:W-:Y:S02]  /*5d40*/  UIMAD.WIDE.U32 UR6, UR37, UR15, URZ ;  /* 0x0000000f250672a5 */ /* 0x000fe4000f8e00ff */
[----:B------:R-:W-:Y:S03]  /*5d50*/  @!UP0 UISETP.NE.AND UP1, UPT, UR14, 0x1, UPT ;  /* 0x000000010e00888c */ /* 0x000fe6000bf25270 */
[----:B------:R-:W-:Y:S01]  /*5d60*/  @!UP0 UMOV UR4, UR9 ;  /* 0x0000000900048c82 */ /* 0x000fe20008000000 */
[----:B---3--:R-:W-:Y:S02]  /*5d70*/  @!UP0 UISETP.NE.AND UP2, UPT, UR5, 0x1, UPT ;  /* 0x000000010500888c */ /* 0x008fe4000bf45270 */
[----:B------:R-:W-:Y:S01]  /*5d80*/  @!UP0 USHF.R.U32.HI UR4, URZ, UR13, UR4 ;  /* 0x0000000dff048299 */ /* 0x000fe20008011604 */
[----:B------:R-:W-:Y:S02]  /*5d90*/  @!UP0 UMOV UR6, UR7 ;  /* 0x0000000700068c82 */ /* 0x000fe40008000000 */
[----:B----4-:R-:W-:Y:S02]  /*5da0*/  @!UP0 USHF.R.U32.HI UR6, URZ, UR10, UR6 ;  /* 0x0000000aff068299 */ /* 0x010fe40008011606 */
[----:B------:R-:W-:Y:S02]  /*5db0*/  @!UP0 USEL UR7, UR38, UR4, !UP2 ;  /* 0x0000000426078287 */ /* 0x000fe4000d000000 */
[----:B------:R-:W-:Y:S04]  /*5dc0*/  @!UP0 USEL UR6, UR37, UR6, !UP1 ;  /* 0x0000000625068287 */ /* 0x000fe8000c800000 */
[----:B------:R-:W-:Y:S02]  /*5dd0*/  @!UP0 UIADD3 UR4, UPT, UPT, -UR7, UR6, URZ ;  /* 0x0000000607048290 */ /* 0x000fe4000fffe1ff */
[----:B------:R-:W-:Y:S02]  /*5de0*/  @!UP0 UIADD3 UR6, UPT, UPT, UR7, -UR6, URZ ;  /* 0x8000000607068290 */ /* 0x000fe4000fffe0ff */
[----:B------:R-:W-:Y:S02]  /*5df0*/  @!UP0 UIMAD UR38, UR4, UR5, UR38 ;  /* 0x00000005042682a4 */ /* 0x000fe4000f8e0226 */
[----:B------:R-:W-:Y:S01]  /*5e00*/  @!UP0 UIMAD UR37, UR6, UR14, UR37 ;  /* 0x0000000e062582a4 */ /* 0x000fe2000f8e0225 */
[----:B------:R-:W-:Y:S11]  /*5e10*/  @!P0 BRA `(.L_x_103) ;  /* 0x00000000007c8947 */ /* 0x000ff60003800000 */
[----:B------:R-:W2:Y:S01]  /*5e20*/  LDCU.64 UR8, c[0x4][0x80] ;  /* 0x01001000ff0877ac */ /* 0x000ea20008000a00 */
[----:B------:R-:W-:Y:S01]  /*5e30*/  MOV R2, 0x0 ;  /* 0x0000000000027802 */ /* 0x000fe20000000f00 */
[----:B------:R-:W-:Y:S02]  /*5e40*/  HFMA2 R12, -RZ, RZ, 0, 5.9604644775390625e-08 ;  /* 0x00000001ff0c7431 */ /* 0x000fe400000001ff */
[----:B------:R-:W-:Y:S01]  /*5e50*/  IMAD.MOV.U32 R8, RZ, RZ, 0x70 ;  /* 0x00000070ff087424 */ /* 0x000fe200078e00ff */
[----:B------:R3:W4:Y:S01]  /*5e60*/  LDC.64 R14, c[0x4][R2] ;  /* 0x01000000020e7b82 */ /* 0x0007220000000a00 */
[----:B------:R-:W1:Y:S01]  /*5e70*/  LDCU.64 UR6, c[0x4][0x88] ;  /* 0x01001100ff0677ac */ /* 0x000e620008000a00 */
[----:B------:R-:W-:Y:S01]  /*5e80*/  IMAD.MOV.U32 R13, RZ, RZ, RZ ;  /* 0x000000ffff0d7224 */ /* 0x000fe200078e00ff */
[----:B------:R-:W1:Y:S01]  /*5e90*/  LDCU.64 UR4, c[0x4][0x8] ;  /* 0x01000100ff0477ac */ /* 0x000e620008000a00 */
[----:B--2---:R-:W-:Y:S01]  /*5ea0*/  MOV R5, UR9 ;  /* 0x0000000900057c02 */ /* 0x004fe20008000f00 */
[----:B------:R-:W-:Y:S01]  /*5eb0*/  IMAD.U32 R4, RZ, RZ, UR8 ;  /* 0x00000008ff047e24 */ /* 0x000fe2000f8e00ff */
[----:B-1----:R-:W-:Y:S01]  /*5ec0*/  MOV R7, UR7 ;  /* 0x0000000700077c02 */ /* 0x002fe20008000f00 */
[----:B------:R-:W-:Y:S01]  /*5ed0*/  IMAD.U32 R6, RZ, RZ, UR6 ;  /* 0x00000006ff067e24 */ /* 0x000fe2000f8e00ff */
[----:B------:R-:W-:Y:S01]  /*5ee0*/  MOV R11, UR5 ;  /* 0x00000005000b7c02 */ /* 0x000fe20008000f00 */
[----:B------:R-:W-:Y:S02]  /*5ef0*/  IMAD.U32 R10, RZ, RZ, UR4 ;  /* 0x00000004ff0a7e24 */ /* 0x000fe4000f8e00ff */
[----:B------:R-:W-:Y:S07]  /*5f00*/  LEPC R20, `(.L_x_104) ;  /* 0x000000001014794e */ /* 0x000fee0000000000 */
[----:B---345:R-:W-:Y:S05]  /*5f10*/  CALL.ABS.NOINC R14 ;  /* 0x000000000e007343 */ /* 0x038fea0003c00000 */
.L_x_104:
[----:B------:R-:W1:Y:S01]  /*5f20*/  LDCU.64 UR8, c[0x4][0x80] ;  /* 0x01001000ff0877ac */ /* 0x000e620008000a00 */
[----:B------:R-:W2:Y:S01]  /*5f30*/  LDC.64 R2, c[0x4][R2] ;  /* 0x0100000002027b82 */ /* 0x000ea20000000a00 */
[----:B------:R-:W-:Y:S02]  /*5f40*/  HFMA2 R12, -RZ, RZ, 0, 5.9604644775390625e-08 ;  /* 0x00000001ff0c7431 */ /* 0x000fe400000001ff */
[----:B------:R-:W-:Y:S02]  /*5f50*/  IMAD.MOV.U32 R8, RZ, RZ, 0x70 ;  /* 0x00000070ff087424 */ /* 0x000fe400078e00ff */
[----:B------:R-:W-:Y:S01]  /*5f60*/  IMAD.MOV.U32 R13, RZ, RZ, RZ ;  /* 0x000000ffff0d7224 */ /* 0x000fe200078e00ff */
[----:B------:R-:W3:Y:S01]  /*5f70*/  LDCU.64 UR6, c[0x4][0x88] ;  /* 0x01001100ff0677ac */ /* 0x000ee20008000a00 */
[----:B------:R-:W4:Y:S01]  /*5f80*/  LDCU.64 UR4, c[0x4][0x8] ;  /* 0x01000100ff0477ac */ /* 0x000f220008000a00 */
[----:B-1----:R-:W-:Y:S02]  /*5f90*/  MOV R4, UR8 ;  /* 0x0000000800047c02 */ /* 0x002fe40008000f00 */
[----:B------:R-:W-:Y:S02]  /*5fa0*/  MOV R5, UR9 ;  /* 0x0000000900057c02 */ /* 0x000fe40008000f00 */
[----:B---3--:R-:W-:Y:S01]  /*5fb0*/  MOV R7, UR7 ;  /* 0x0000000700077c02 */ /* 0x008fe20008000f00 */
[----:B------:R-:W-:Y:S01]  /*5fc0*/  IMAD.U32 R6, RZ, RZ, UR6 ;  /* 0x00000006ff067e24 */ /* 0x000fe2000f8e00ff */
[----:B----4-:R-:W-:Y:S01]  /*5fd0*/  MOV R11, UR5 ;  /* 0x00000005000b7c02 */ /* 0x010fe20008000f00 */
[----:B------:R-:W-:Y:S02]  /*5fe0*/  IMAD.U32 R10, RZ, RZ, UR4 ;  /* 0x00000004ff0a7e24 */ /* 0x000fe4000f8e00ff */
[----:B------:R-:W-:Y:S07]  /*5ff0*/  LEPC R20, `(.L_x_103) ;  /* 0x000000001014794e */ /* 0x000fee0000000000 */
[----:B--2---:R-:W-:Y:S05]  /*6000*/  CALL.ABS.NOINC R2 ;  /* 0x0000000002007343 */ /* 0x004fea0003c00000 */
.L_x_103:
[----:B------:R-:W-:Y:S05]  /*6010*/  BSYNC.RECONVERGENT B6 ;  /* 0x0000000000067941 */ /* 0x000fea0003800200 */
.L_x_102:
[----:B------:R-:W-:Y:S02]  /*6020*/  R2UR UR6, R149 ;  /* 0x00000000950672ca */ /* 0x000fe400000e0000 */
[----:B------:R-:W-:Y:S02]  /*6030*/  R2UR UR5, R162 ;  /* 0x00000000a20572ca */ /* 0x000fe400000e0000 */
[----:B------:R-:W-:Y:S02]  /*6040*/  R2UR UR4, R161 ;  /* 0x00000000a10472ca */ /* 0x000fe400000e0000 */
[----:B------:R-:W-:Y:S02]  /*6050*/  ISETP.NE.U32.AND P4, PT, R142, RZ, PT ;  /* 0x000000ff8e00720c */ /* 0x000fe40003f85070 */
[----:B------:R-:W-:Y:S02]  /*6060*/  ISETP.NE.U32.AND P2, PT, RZ, UR54, PT ;  /* 0x00000036ff007c0c */ /* 0x000fe4000bf45070 */
[----:B------:R-:W-:Y:S02]  /*6070*/  ISETP.NE.AND.EX P4, PT, R143, RZ, PT, P4 ;  /* 0x000000ff8f00720c */ /* 0x000fe40003f85340 */
[----:B------:R-:W-:Y:S01]  /*6080*/  ISETP.NE.AND.EX P2, PT, RZ, UR55, PT, P2 ;  /* 0x00000037ff007c0c */ /* 0x000fe2000bf45320 */
[----:B------:R-:W-:Y:S02]  /*6090*/  UISETP.NE.AND UP2, UPT, UR6, URZ, UPT ;  /* 0x000000ff0600728c */ /* 0x000fe4000bf45270 */
[----:B------:R-:W-:Y:S04]  /*60a0*/  UISETP.NE.U32.AND UP0, UPT, UR5, URZ, UPT ;  /* 0x000000ff0500728c */ /* 0x000fe8000bf05070 */
[----:B------:R-:W-:Y:S01]  /*60b0*/  UISETP.NE.AND.EX UP1, UPT, UR4, URZ, UPT, UP0 ;  /* 0x000000ff0400728c */ /* 0x000fe2000bf25300 */
[----:B------:R-:W-:Y:S01]  /*60c0*/  PLOP3.LUT P1, PT, PT, PT, UP2, 0x80, 0x8 ;  /* 0x000000000008781c */ /* 0x000fe20003f2f028 */
[----:B------:R-:W-:Y:S03]  /*60d0*/  UPLOP3.LUT UP0, UPT, UPT, UPT, UPT, 0x40, 0x4 ;  /* 0x000000000004789c */ /* 0x000fe60003f0e870 */
[----:B------:R-:W-:Y:S06]  /*60e0*/  @UP2 UPLOP3.LUT UP0, UPT, UPT, UPT, UP1, 0x80, 0x8 ;  /* 0x000000000008289c */ /* 0x000fec0003f0f010 */
[----:B------:R-:W-:Y:S01]  /*60f0*/  PLOP3.LUT P0, PT, PT, PT, UP0, 0x80, 0x8 ;  /* 0x000000000008781c */ /* 0x000fe20003f0f008 */
[----:B------:R-:W-:Y:S01]  /*6100*/  @!UPT UIADD3 URZ, UPT, UPT, URZ, URZ, URZ ;  /* 0x000000fffffff290 */ /* 0x000fe2000fffe0ff */
[----:B------:R-:W-:Y:S11]  /*6110*/  BRA.U !UP1, `(.L_x_105) ;  /* 0x0000000109407547 */ /* 0x000ff6000b800000 */
[----:B------:R-:W-:Y:S01]  /*6120*/  UISETP.NE.U32.AND UP0, UPT, UR54, URZ, UPT ;  /* 0x000000ff3600728c */ /* 0x000fe2000bf05070 */
[----:B------:R-:W-:Y:S01]  /*6130*/  R2UR UR6, R162 ;  /* 0x00000000a20672ca */ /* 0x000fe200000e0000 */
[----:B------:R-:W2:Y:S01]  /*6140*/  LDCU.64 UR8, c[0x0][0x358] ;  /* 0x00006b00ff0877ac */ /* 0x000ea20008000a00 */
[----:B------:R-:W-:Y:S02]  /*6150*/  HFMA2 R146, -RZ, RZ, 0, 5.9604644775390625e-08 ;  /* 0x00000001ff927431 */ /* 0x000fe400000001ff */
[----:B-1----:R-:W-:Y:S01]  /*6160*/  IMAD.MOV.U32 R0, RZ, RZ, 0x1 ;  /* 0x00000001ff007424 */ /* 0x002fe200078e00ff */
[----:B------:R-:W-:Y:S06]  /*6170*/  UISETP.NE.AND.EX UP0, UPT, UR55, URZ, UPT, UP0 ;  /* 0x000000ff3700728c */ /* 0x000fec000bf05300 */
[----:B------:R-:W-:Y:S05]  /*6180*/  PLOP3.LUT P3, PT, PT, PT, UP0, 0x80, 0x8 ;  /* 0x000000000008781c */ /* 0x000fea0003f6f008 */
[----:B------:R-:W1:Y:S01]  /*6190*/  @UP0 LDCU.64 UR4, c[0x0][0x888] ;  /* 0x00011100ff0407ac */ /* 0x000e620008000a00 */
[----:B------:R-:W-:Y:S07]  /*61a0*/  @UP0 UIMAD UR6, UR36, UR6, URZ ;  /* 0x00000006240602a4 */ /* 0x000fee000f8e02ff */
[----:B------:R-:W-:Y:S01]  /*61b0*/  @!P3 PRMT R146, R0, 0x7610, R146 ;  /* 0x000076100092b816 */ /* 0x000fe20000000092 */
[----:B-1----:R-:W-:Y:S06]  /*61c0*/  @UP0 UIMAD.WIDE UR4, UR6, 0x4, UR4 ;  /* 0x00000004060408a5 */ /* 0x002fec000f8e0204 */
[----:B------:R-:W-:Y:S02]  /*61d0*/  IMAD.U32 R2, RZ, RZ, UR4 ;  /* 0x00000004ff027e24 */ /* 0x000fe4000f8e00ff */
[----:B------:R-:W-:Y:S03]  /*61e0*/  IMAD.U32 R3, RZ, RZ, UR5 ;  /* 0x00000005ff037e24 */ /* 0x000fe6000f8e00ff */
[----:B------:R-:W1:Y:S02]  /*61f0*/  @!UP0 LDCU UR4, c[0x0][0x880] ;  /* 0x00011000ff0487ac */ /* 0x000e640008000800 */
[----:B--2--5:R2:W5:Y:S02]  /*6200*/  @P3 LDG.E R73, desc[UR8][R2.64] ;  /* 0x0000000802493981 */ /* 0x024564000c1e1900 */
[----:B-12---:R-:W-:Y:S02]  /*6210*/  @!P3 MOV R73, UR4 ;  /* 0x000000040049bc02 */ /* 0x006fe40008000f00 */
.L_x_105:
[----:B------:R-:W-:Y:S05]  /*6220*/  @!P4 BRA `(.L_x_106) ;  /* 0x000000000024c947 */ /* 0x000fea0003800000 */
[----:B------:R-:W-:Y:S01]  /*6230*/  ISETP.NE.U32.AND P3, PT, R140, RZ, PT ;  /* 0x000000ff8c00720c */ /* 0x000fe20003f65070 */
[----:B------:R-:W2:Y:S03]  /*6240*/  LDCU.64 UR4, c[0x0][0x358] ;  /* 0x00006b00ff0477ac */ /* 0x000ea60008000a00 */
[----:B------:R-:W-:Y:S11]  /*6250*/  ISETP.NE.AND.EX P3, PT, R141, RZ, PT, P3 ;  /* 0x000000ff8d00720c */ /* 0x000ff60003f65330 */
[----:B------:R-:W-:Y:S02]  /*6260*/  @!UPT UIADD3 URZ, UPT, UPT, URZ, URZ, URZ ;  /* 0x000000fffffff290 */ /* 0x000fe4000fffe0ff */
[----:B------:R-:W3:Y:S01]  /*6270*/  @P3 LDC.64 R2, c[0x0][0x8a8] ;  /* 0x00022a00ff023b82 */ /* 0x000ee20000000a00 */
[----:B-1----:R-:W-:Y:S04]  /*6280*/  @P3 IMAD R0, R142, UR36, RZ ;  /* 0x000000248e003c24 */ /* 0x002fe8000f8e02ff */
[----:B---3--:R-:W-:Y:S05]  /*6290*/  @P3 IMAD.WIDE R2, R0, 0x4, R2 ;  /* 0x0000000400023825 */ /* 0x008fea00078e0202 */
[----:B--2--5:R2:W5:Y:S02]  /*62a0*/  @P3 LDG.E R70, desc[UR4][R2.64] ;  /* 0x0000000402463981 */ /* 0x024564000c1e1900 */
[----:B--2---:R-:W3:Y:S02]  /*62b0*/  @!P3 LDC R70, c[0x0][0x8a0] ;  /* 0x00022800ff46bb82 */ /* 0x004ee40000000800 */
.L_x_106:
[----:B-----5:R-:W-:Y:S01]  /*62c0*/  FSETP.NEU.AND P3, PT, R73, RZ, PT ;  /* 0x000000ff4900720b */ /* 0x020fe20003f6d000 */
[----:B------:R-:W-:Y:S01]  /*62d0*/  IMAD.SHL.U32 R165, R144, 0x2, RZ ;  /* 0x0000000290a57824 */ /* 0x000fe200078e00ff */
[----:B------:R-:W-:Y:S01]  /*62e0*/  SEL R5, RZ, 0xffffffff, P2 ;  /* 0xffffffffff057807 */ /* 0x000fe20001000000 */
[----:B------:R-:W-:Y:S01]  /*62f0*/  IMAD.SHL.U32 R79, R158, 0x10, RZ ;  /* 0x000000109e4f7824 */ /* 0x000fe200078e00ff */
[----:B------:R-:W-:Y:S01]  /*6300*/  @P1 LOP3.LUT P2, RZ, R146, 0xff, RZ, 0xc0, !PT ;  /* 0x000000ff92ff1812 */ /* 0x000fe2000784c0ff */
[----:B------:R-:W-:Y:S01]  /*6310*/  VIADD R108, R165, UR44 ;  /* 0x0000002ca56c7c36 */ /* 0x000fe20008000000 */
[----:B-1----:R-:W-:Y:S01]  /*6320*/  @P1 SEL R0, RZ, 0xffffffff, P3 ;  /* 0xffffffffff001807 */ /* 0x002fe20001800000 */
[----:B------:R-:W-:Y:S01]  /*6330*/  IMAD.SHL.U32 R85, R159, 0x10, RZ ;  /* 0x000000109f557824 */ /* 0x000fe200078e00ff */
[----:B------:R-:W-:Y:S01]  /*6340*/  LOP3.LUT R157, R157, 0x1, RZ, 0x3c, !PT ;  /* 0x000000019d9d7812 */ /* 0x000fe200078e3cff */
[----:B------:R-:W-:Y:S01]  /*6350*/  IMAD.IADD R154, R108, 0x1, R79 ;  /* 0x000000016c9a7824 */ /* 0x000fe200078e024f */
[----:B------:R-:W-:Y:S01]  /*6360*/  @P0 SEL R0, R5, R0, !P2 ;  /* 0x0000000005000207 */ /* 0x000fe20005000000 */
[----:B------:R-:W-:Y:S01]  /*6370*/  BSSY B1, `(.L_x_107) ;  /* 0x000004f000017945 */ /* 0x000fe20003800000 */
[----:B------:R-:W-:Y:S01]  /*6380*/  LEA R166, R68, UR44, 0x3 ;  /* 0x0000002c44a67c11 */ /* 0x000fe2000f8e18ff */
[----:B------:R-:W-:Y:S01]  /*6390*/  IMAD.MOV.U32 R84, RZ, RZ, 0x1 ;  /* 0x00000001ff547424 */ /* 0x000fe200078e00ff */
[----:B------:R-:W-:Y:S01]  /*63a0*/  @P1 LOP3.LUT R0, R0, 0x1, RZ, 0xc0, !PT ;  /* 0x0000000100001812 */ /* 0x000fe200078ec0ff */
[----:B------:R-:W-:Y:S01]  /*63b0*/  IMAD R71, R68, 0x100, R69 ;  /* 0x0000010044477824 */ /* 0x000fe200078e0245 */
[----:B------:R-:W-:Y:S01]  /*63c0*/  SHF.L.U32 R3, R156, 0x1f, RZ ;  /* 0x0000001f9c037819 */ /* 0x000fe200000006ff */
[----:B------:R-:W-:Y:S01]  /*63d0*/  IMAD.MOV.U32 R78, RZ, RZ, RZ ;  /* 0x000000ffff4e7224 */ /* 0x000fe200078e00ff */
[----:B------:R-:W-:Y:S02]  /*63e0*/  ISETP.NE.U32.OR P6, PT, R0, 0x1, !P1 ;  /* 0x000000010000780c */ /* 0x000fe40004fc5470 */
[----:B------:R-:W-:Y:S02]  /*63f0*/  CS2R R138, SRZ ;  /* 0x00000000008a7805 */ /* 0x000fe4000001ff00 */
[----:B------:R-:W-:Y:S02]  /*6400*/  PLOP3.LUT P2, PT, PT, PT, UP1, 0x80, 0x8 ;  /* 0x000000000008781c */ /* 0x000fe40003f4f018 */
[----:B------:R-:W-:Y:S02]  /*6410*/  CS2R R136, SRZ ;  /* 0x0000000000887805 */ /* 0x000fe4000001ff00 */
[----:B------:R-:W-:Y:S02]  /*6420*/  LOP3.LUT P4, R151, R146, 0xff, RZ, 0xc0, !PT ;  /* 0x000000ff92977812 */ /* 0x000fe4000788c0ff */
[----:B------:R-:W-:Y:S02]  /*6430*/  CS2R R130, SRZ ;  /* 0x0000000000827805 */ /* 0x000fe4000001ff00 */
[----:B------:R-:W-:Y:S02]  /*6440*/  SEL R0, RZ, 0xffffffff, P3 ;  /* 0xffffffffff007807 */ /* 0x000fe40001800000 */
[----:B------:R-:W-:Y:S02]  /*6450*/  CS2R R128, SRZ ;  /* 0x0000000000807805 */ /* 0x000fe4000001ff00 */
[----:B------:R-:W-:Y:S02]  /*6460*/  P2R R163, PR, RZ, 0x40 ;  /* 0x00000040ffa37803 */ /* 0x000fe40000000000 */
[----:B------:R-:W-:Y:S02]  /*6470*/  CS2R R122, SRZ ;  /* 0x00000000007a7805 */ /* 0x000fe4000001ff00 */
[----:B------:R-:W-:Y:S02]  /*6480*/  CS2R R120, SRZ ;  /* 0x0000000000787805 */ /* 0x000fe4000001ff00 */
[----:B------:R-:W-:Y:S02]  /*6490*/  CS2R R114, SRZ ;  /* 0x0000000000727805 */ /* 0x000fe4000001ff00 */
[----:B------:R-:W-:Y:S02]  /*64a0*/  CS2R R112, SRZ ;  /* 0x0000000000707805 */ /* 0x000fe4000001ff00 */
[----:B------:R-:W-:Y:S02]  /*64b0*/  @P6 SHF.L.U32 R2, R157, 0x1f, RZ ;  /* 0x0000001f9d026819 */ /* 0x000fe400000006ff */
[----:B------:R-:W-:Y:S02]  /*64c0*/  CS2R R106, SRZ ;  /* 0x00000000006a7805 */ /* 0x000fe4000001ff00 */
[----:B------:R-:W-:Y:S02]  /*64d0*/  @P2 SEL R0, R5, R0, !P4 ;  /* 0x0000000005002207 */ /* 0x000fe40006000000 */
[----:B------:R-:W-:Y:S01]  /*64e0*/  CS2R R104, SRZ ;  /* 0x0000000000687805 */ /* 0x000fe2000001ff00 */
[----:B------:R-:W1:Y:S01]  /*64f0*/  @P6 SYNCS.PHASECHK.TRANS64.TRYWAIT P1, [UR44+0x50], R2 ;  /* 0x00005002ff0065a7 */ /* 0x000e62000802112c */
[----:B------:R-:W-:Y:S02]  /*6500*/  CS2R R98, SRZ ;  /* 0x0000000000627805 */ /* 0x000fe4000001ff00 */
[----:B------:R-:W-:Y:S02]  /*6510*/  LOP3.LUT R0, R0, 0x1, RZ, 0xc0, !PT ;  /* 0x0000000100007812 */ /* 0x000fe400078ec0ff */
[----:B------:R-:W-:Y:S02]  /*6520*/  CS2R R96, SRZ ;  /* 0x0000000000607805 */ /* 0x000fe4000001ff00 */
[----:B------:R-:W-:Y:S02]  /*6530*/  CS2R R90, SRZ ;  /* 0x00000000005a7805 */ /* 0x000fe4000001ff00 */
[----:B------:R-:W-:Y:S02]  /*6540*/  CS2R R88, SRZ ;  /* 0x0000000000587805 */ /* 0x000fe4000001ff00 */
[----:B------:R-:W-:Y:S02]  /*6550*/  ISETP.NE.U32.AND P5, PT, R0, 0x1, PT ;  /* 0x000000010000780c */ /* 0x000fe40003fa5070 */
[----:B------:R-:W-:Y:S02]  /*6560*/  CS2R R82, SRZ ;  /* 0x0000000000527805 */ /* 0x000fe4000001ff00 */
[----:B------:R-:W-:Y:S01]  /*6570*/  CS2R R80, SRZ ;  /* 0x0000000000507805 */ /* 0x000fe2000001ff00 */
[----:B------:R-:W-:Y:S01]  /*6580*/  IMAD.IADD R164, R108, 0x1, R85 ;  /* 0x000000016ca47824 */ /* 0x000fe200078e0255 */
[----:B------:R-:W-:Y:S01]  /*6590*/  P2R R86, PR, RZ, 0x20 ;  /* 0x00000020ff567803 */ /* 0x000fe20000000000 */
[----:B------:R-:W-:Y:S01]  /*65a0*/  IMAD.IADD R153, R85, 0x1, R154 ;  /* 0x0000000155997824 */ /* 0x000fe200078e029a */
[----:B------:R2:W4:Y:S01]  /*65b0*/  SYNCS.PHASECHK.TRANS64.TRYWAIT P0, [R166+URZ+0xc0], R3 ;  /* 0x0000c003a60075a7 */ /* 0x00052200080011ff */
[----:B-1----:R-:W-:Y:S01]  /*65c0*/  @P6 SEL R84, RZ, 0x1, !P1 ;  /* 0x00000001ff546807 */ /* 0x002fe20004800000 */
[----:B--2---:R-:W-:Y:S06]  /*65d0*/  @!P6 BRA `(.L_x_108) ;  /* 0x0000000000a0e947 */ /* 0x004fec0003800000 */
[----:B------:R-:W-:Y:S01]  /*65e0*/  @P5 IMAD.MOV.U32 R5, RZ, RZ, -0x10 ;  /* 0xfffffff0ff055424 */ /* 0x000fe200078e00ff */
[----:B------:R-:W-:Y:S01]  /*65f0*/  ISETP.NE.AND P1, PT, R84, RZ, PT ;  /* 0x000000ff5400720c */ /* 0x000fe20003f25270 */
[----:B------:R-:W-:Y:S01]  /*6600*/  BSSY B0, `(.L_x_109) ;  /* 0x0000010000007945 */ /* 0x000fe20003800000 */
[----:B------:R-:W-:Y:S02]  /*6610*/  ISETP.NE.U32.AND P6, PT, R145, 0x1, PT ;  /* 0x000000019100780c */ /* 0x000fe40003fc5070 */
[----:B------:R-:W-:Y:S02]  /*6620*/  CS2R R90, SRZ ;  /* 0x00000000005a7805 */ /* 0x000fe4000001ff00 */
[----:B------:R-:W-:Y:S02]  /*6630*/  CS2R R88, SRZ ;  /* 0x0000000000587805 */ /* 0x000fe4000001ff00 */
[----:B------:R-:W-:Y:S02]  /*6640*/  CS2R R106, SRZ ;  /* 0x00000000006a7805 */ /* 0x000fe4000001ff00 */
[----:B------:R-:W-:Y:S02]  /*6650*/  @P5 SEL R5, R5, 0x10, !P6 ;  /* 0x0000001005055807 */ /* 0x000fe40007000000 */
[----:B------:R-:W-:Y:S02]  /*6660*/  CS2R R104, SRZ ;  /* 0x0000000000687805 */ /* 0x000fe4000001ff00 */
[----:B------:R-:W-:Y:S02]  /*6670*/  CS2R R122, SRZ ;  /* 0x00000000007a7805 */ /* 0x000fe4000001ff00 */
[----:B------:R-:W-:Y:S01]  /*6680*/  CS2R R120, SRZ ;  /* 0x0000000000787805 */ /* 0x000fe2000001ff00 */
[----:B------:R-:W-:Y:S02]  /*6690*/  @P5 IMAD.IADD R6, R108, 0x1, R5 ;  /* 0x000000016c065824 */ /* 0x000fe400078e0205 */
[C---:B------:R-:W-:Y:S02]  /*66a0*/  @P5 IMAD.IADD R4, R5.reuse, 0x1, R164 ;  /* 0x0000000105045824 */ /* 0x040fe400078e02a4 */
[----:B------:R-:W-:Y:S01]  /*66b0*/  @P5 IMAD.IADD R2, R5, 0x1, R154 ;  /* 0x0000000105025824 */ /* 0x000fe200078e029a */
[----:B------:R-:W-:Y:S06]  /*66c0*/  @P1 BRA `(.L_x_110) ;  /* 0x00000000000c1947 */ /* 0x000fec0003800000 */
[----:B------:R-:W-:Y:S04]  /*66d0*/  SHF.L.U32 R7, R157, 0x1f, RZ ;  /* 0x0000001f9d077819 */ /* 0x000fe800000006ff */
[----:B------:R-:W1:Y:S02]  /*66e0*/  SYNCS.PHASECHK.TRANS64.TRYWAIT P1, [UR44+0x50], R7 ;  /* 0x00005007ff0075a7 */ /* 0x000e64000802112c */
[----:B-1----:R-:W-:Y:S05]  /*66f0*/  @!P1 BRA `(.L_x_111) ;  /* 0x0000005c00a89947 */ /* 0x002fea0003800000 */
.L_x_110:
[----:B------:R-:W-:Y:S05]  /*6700*/  BSYNC B0 ;  /* 0x0000000000007941 */ /* 0x000fea0003800000 */
.L_x_109:
[----:B------:R-:W-:Y:S01]  /*6710*/  ISETP.NE.AND P1, PT, R86, RZ, PT ;  /* 0x000000ff5600720c */ /* 0x000fe20003f25270 */
[----:B------:R-:W-:Y:S01]  /*6720*/  IMAD.MOV.U32 R139, RZ, RZ, RZ ;  /* 0x000000ffff8b7224 */ /* 0x000fe200078e00ff */
[----:B------:R-:W-:Y:S02]  /*6730*/  CS2R R136, SRZ ;  /* 0x0000000000887805 */ /* 0x000fe4000001ff00 */
[----:B------:R-:W-:Y:S02]  /*6740*/  CS2R R82, SRZ ;  /* 0x0000000000527805 */ /* 0x000fe4000001ff00 */
[----:B------:R-:W-:Y:S02]  /*6750*/  CS2R R80, SRZ ;  /* 0x0000000000507805 */ /* 0x000fe4000001ff00 */
[----:B------:R-:W-:Y:S02]  /*6760*/  CS2R R98, SRZ ;  /* 0x0000000000627805 */ /* 0x000fe4000001ff00 */
[----:B------:R-:W-:Y:S02]  /*6770*/  CS2R R96, SRZ ;  /* 0x0000000000607805 */ /* 0x000fe4000001ff00 */
[----:B------:R-:W-:Y:S02]  /*6780*/  CS2R R114, SRZ ;  /* 0x0000000000727805 */ /* 0x000fe4000001ff00 */
[----:B------:R-:W-:Y:S02]  /*6790*/  CS2R R112, SRZ ;  /* 0x0000000000707805 */ /* 0x000fe4000001ff00 */
[----:B------:R-:W-:Y:S02]  /*67a0*/  CS2R R130, SRZ ;  /* 0x0000000000827805 */ /* 0x000fe4000001ff00 */
[----:B------:R-:W-:Y:S01]  /*67b0*/  CS2R R128, SRZ ;  /* 0x0000000000807805 */ /* 0x000fe2000001ff00 */
[----:B------:R-:W-:Y:S01]  /*67c0*/  IMAD.MOV.U32 R78, RZ, RZ, 0x1 ;  /* 0x00000001ff4e7424 */ /* 0x000fe200078e00ff */
[----:B------:R2:W2:Y:S01]  /*67d0*/  @P1 LDS.128 R88, [R6+0x400] ;  /* 0x0004000006581984 */ /* 0x0004a20000000c00 */
[----:B-1----:R-:W-:Y:S03]  /*67e0*/  @P1 IMAD.IADD R0, R5, 0x1, R153 ;  /* 0x0000000105001824 */ /* 0x002fe600078e0299 */
[----:B------:R1:W1:Y:S04]  /*67f0*/  @P1 LDS.128 R104, [R4+0x400] ;  /* 0x0004000004681984 */ /* 0x0002680000000c00 */
[----:B------:R1:W1:Y:S04]  /*6800*/  @P1 LDS.128 R120, [R2+0x400] ;  /* 0x0004000002781984 */ /* 0x0002680000000c00 */
[----:B------:R1:W1:Y:S04]  /*6810*/  @P1 LDS.128 R136, [R0+0x400] ;  /* 0x0004000000881984 */ /* 0x0002680000000c00 */
[----:B------:R1:W1:Y:S04]  /*6820*/  @P1 LDS.128 R80, [R165+UR44+0x400] ;  /* 0x0004002ca5501984 */ /* 0x0002680008000c00 */
[----:B------:R1:W1:Y:S04]  /*6830*/  @P1 LDS.128 R96, [R164+0x400] ;  /* 0x00040000a4601984 */ /* 0x0002680000000c00 */
[----:B------:R1:W1:Y:S04]  /*6840*/  @P1 LDS.128 R112, [R154+0x400] ;  /* 0x000400009a701984 */ /* 0x0002680000000c00 */
[----:B------:R1:W1:Y:S02]  /*6850*/  @P1 LDS.128 R128, [R153+0x400] ;  /* 0x0004000099801984 */ /* 0x0002640000000c00 */
.L_x_108:
[----:B------:R-:W-:Y:S05]  /*6860*/  BSYNC B1 ;  /* 0x0000000000017941 */ /* 0x000fea0003800000 */
.L_x_107:
[----:B-1----:R-:W-:Y:S04]  /*6870*/  SHF.R.U32.HI R0, RZ, 0x15, R71 ;  /* 0x00000015ff007819 */ /* 0x002fe80000011647 */
[----:B------:R-:W-:Y:S01]  /*6880*/  LOP3.LUT P1, RZ, R0, 0x3, R147, 0x48, !PT ;  /* 0x0000000300ff7812 */ /* 0x000fe20007824893 */
[----:B------:R-:W-:Y:S01]  /*6890*/  @!UPT UIADD3 URZ, UPT, UPT, URZ, URZ, URZ ;  /* 0x000000fffffff290 */ /* 0x000fe2000fffe0ff */
[----:B----4-:R-:W-:Y:S11]  /*68a0*/  @P0 BRA `(.L_x_112) ;  /* 0x0000000000080947 */ /* 0x010ff60003800000 */
[----:B------:R-:W1:Y:S02]  /*68b0*/  SYNCS.PHASECHK.TRANS64.TRYWAIT P0, [R166+URZ+0xc0], R3 ;  /* 0x0000c003a60075a7 */ /* 0x000e6400080011ff */
[----:B-1----:R-:W-:Y:S05]  /*68c0*/  @!P0 BRA `(.L_x_113) ;  /* 0x0000005c004c8947 */ /* 0x002fea0003800000 */
.L_x_112:
[----:B------:R-:W-:Y:S05]  /*68d0*/  @!P1 BRA `(.L_x_114) ;  /* 0x0000000000409947 */ /* 0x000fea0003800000 */
[----:B------:R-:W4:Y:S01]  /*68e0*/  LDCU.64 UR8, c[0x4][0x70] ;  /* 0x01000e00ff0877ac */ /* 0x000f220008000a00 */
[----:B-1----:R-:W-:Y:S01]  /*68f0*/  MOV R3, 0x0 ;  /* 0x0000000000037802 */ /* 0x002fe20000000f00 */
[----:B------:R-:W-:Y:S02]  /*6900*/  HFMA2 R12, -RZ, RZ, 0, 5.9604644775390625e-08 ;  /* 0x00000001ff0c7431 */ /* 0x000fe400000001ff */
[----:B------:R-:W-:Y:S02]  /*6910*/  IMAD.MOV.U32 R8, RZ, RZ, 0x192 ;  /* 0x00000192ff087424 */ /* 0x000fe400078e00ff */
[----:B------:R-:W-:Y:S01]  /*6920*/  IMAD.MOV.U32 R13, RZ, RZ, RZ ;  /* 0x000000ffff0d7224 */ /* 0x000fe200078e00ff */
[----:B------:R-:W1:Y:S01]  /*6930*/  LDCU.64 UR6, c[0x4][0x78] ;  /* 0x01000f00ff0677ac */ /* 0x000e620008000a00 */
[----:B------:R-:W3:Y:S01]  /*6940*/  LDC.64 R2, c[0x4][R3] ;  /* 0x0100000003027b82 */ /* 0x000ee20000000a00 */
[----:B------:R-:W5:Y:S01]  /*6950*/  LDCU.64 UR4, c[0x4][0x10] ;  /* 0x01000200ff0477ac */ /* 0x000f620008000a00 */
[----:B----4-:R-:W-:Y:S01]  /*6960*/  MOV R5, UR9 ;  /* 0x0000000900057c02 */ /* 0x010fe20008000f00 */
[----:B------:R-:W-:Y:S01]  /*6970*/  IMAD.U32 R4, RZ, RZ, UR8 ;  /* 0x00000008ff047e24 */ /* 0x000fe2000f8e00ff */
[----:B-1----:R-:W-:Y:S01]  /*6980*/  MOV R7, UR7 ;  /* 0x0000000700077c02 */ /* 0x002fe20008000f00 */
[----:B--2---:R-:W-:Y:S01]  /*6990*/  IMAD.U32 R6, RZ, RZ, UR6 ;  /* 0x00000006ff067e24 */ /* 0x004fe2000f8e00ff */
[----:B-----5:R-:W-:Y:S01]  /*69a0*/  MOV R11, UR5 ;  /* 0x00000005000b7c02 */ /* 0x020fe20008000f00 */
[----:B------:R-:W-:Y:S02]  /*69b0*/  IMAD.U32 R10, RZ, RZ, UR4 ;  /* 0x00000004ff0a7e24 */ /* 0x000fe4000f8e00ff */
[----:B------:R-:W-:Y:S07]  /*69c0*/  LEPC R20, `(.L_x_114) ;  /* 0x000000001014794e */ /* 0x000fee0000000000 */
[----:B---3--:R-:W-:Y:S05]  /*69d0*/  CALL.ABS.NOINC R2 ;  /* 0x0000000002007343 */ /* 0x008fea0003c00000 */
.L_x_114:
[----:B------:R-:W-:Y:S05]  /*69e0*/  WARPSYNC.ALL ;  /* 0x0000000000007948 */ /* 0x000fea0003800000 */
[----:B------:R-:W-:Y:S01]  /*69f0*/  R2UR UR4, R71 ;  /* 0x00000000470472ca */ /* 0x000fe200000e0000 */
[--C-:B------:R-:W-:Y:S01]  /*6a00*/  HADD2.F32 R72, -RZ, R80.reuse.H0_H0 ;  /* 0x20000050ff487230 */ /* 0x100fe20000004100 */
[----:B------:R-:W-:Y:S01]  /*6a10*/  MOV R87, 0xfffffff0 ;  /* 0xfffffff000577802 */ /* 0x000fe20000000f00 */
[----:B------:R-:W-:Y:S01]  /*6a20*/  HADD2.F32 R75, -RZ, R80.H1_H1 ;  /* 0x30000050ff4b7230 */ /* 0x000fe20000004100 */
[----:B------:R-:W-:Y:S01]  /*6a30*/  ISETP.NE.U32.AND P6, PT, R145, 0x1, PT ;  /* 0x000000019100780c */ /* 0x000fe20003fc5070 */
[----:B------:R-:W-:Y:S01]  /*6a40*/  HADD2.F32 R74, -RZ, R81.H1_H1 ;  /* 0x30000051ff4a7230 */ /* 0x000fe20000004100 */
[----:B------:R-:W-:Y:S01]  /*6a50*/  ISETP.NE.AND P0, PT, R160, RZ, PT ;  /* 0x000000ffa000720c */ /* 0x000fe20003f05270 */
[--C-:B------:R-:W-:Y:S01]  /*6a60*/  HADD2.F32 R77, -RZ, R99.reuse.H0_H0 ;  /* 0x20000063ff4d7230 */ /* 0x100fe20000004100 */
[----:B------:R-:W-:Y:S01]  /*6a70*/  SEL R87, R87, 0x10, !P6 ;  /* 0x0000001057577807 */ /* 0x000fe20007000000 */
[----:B------:R-:W-:Y:S01]  /*6a80*/  HADD2.F32 R76, -RZ, R99.H1_H1 ;  /* 0x30000063ff4c7230 */ /* 0x000fe20000004100 */
[----:B------:R-:W-:Y:S02]  /*6a90*/  BSSY.RECONVERGENT B0, `(.L_x_115) ;  /* 0x00000fb000007945 */ /* 0x000fe40003800200 */
[----:B------:R-:W-:Y:S01]  /*6aa0*/  IADD3 R167, PT, PT, R108, R87, RZ ;  /* 0x000000576ca77210 */ /* 0x000fe20007ffe0ff */
[----:B--2---:R-:W3:Y:S01]  /*6ab0*/  LDTM.x64 R4, tmem[UR4] ;  /* 0x00000004000479ee */ /* 0x004ee20008340000 */
[C---:B------:R-:W-:Y:S02]  /*6ac0*/  IADD3 R168, PT, PT, R87.reuse, R164, RZ ;  /* 0x000000a457a87210 */ /* 0x040fe40007ffe0ff */
[C---:B------:R-:W-:Y:S02]  /*6ad0*/  IADD3 R170, PT, PT, R87.reuse, R154, RZ ;  /* 0x0000009a57aa7210 */ /* 0x040fe40007ffe0ff */
[----:B------:R-:W-:Y:S01]  /*6ae0*/  IADD3 R169, PT, PT, R87, R153, RZ ;  /* 0x0000009957a97210 */ /* 0x000fe20007ffe0ff */
[C---:B---3--:R-:W-:Y:S01]  /*6af0*/  FMUL R0, R70.reuse, R4 ;  /* 0x0000000446007220 */ /* 0x048fe20000400000 */
[C---:B------:R-:W-:Y:S01]  /*6b00*/  FMUL R2, R70.reuse, R5 ;  /* 0x0000000546027220 */ /* 0x040fe20000400000 */
[C---:B-1----:R-:W-:Y:S01]  /*6b10*/  FMUL R3, R70.reuse, R6 ;  /* 0x0000000646037220 */ /* 0x042fe20000400000 */
[C---:B------:R-:W-:Y:S01]  /*6b20*/  FMUL R7, R70.reuse, R7 ;  /* 0x0000000746077220 */ /* 0x040fe20000400000 */
[C---:B------:R-:W-:Y:S01]  /*6b30*/  FFMA R0, R73.reuse, R72, R0 ;  /* 0x0000004849007223 */ /* 0x040fe20000000000 */
[----:B------:R-:W-:Y:S02]  /*6b40*/  HADD2.F32 R72, -RZ, R81.H0_H0 ;  /* 0x20000051ff487230 */ /* 0x000fe40000004100 */
[C---:B------:R-:W-:Y:S01]  /*6b50*/  FFMA R2, R73.reuse, R75, R2 ;  /* 0x0000004b49027223 */ /* 0x040fe20000000002 */
[--C-:B------:R-:W-:Y:S02]  /*6b60*/  HADD2.F32 R75, -RZ, R82.reuse.H0_H0 ;  /* 0x20000052ff4b7230 */ /* 0x100fe40000004100 */
[C---:B------:R-:W-:Y:S01]  /*6b70*/  FMUL R4, R70.reuse, R8 ;  /* 0x0000000846047220 */ /* 0x040fe20000400000 */
[----:B------:R-:W-:Y:S01]  /*6b80*/  FMUL R5, R70, R9 ;  /* 0x0000000946057220 */ /* 0x000fe20000400000 */
[C---:B------:R-:W-:Y:S01]  /*6b90*/  FFMA R3, R73.reuse, R72, R3 ;  /* 0x0000004849037223 */ /* 0x040fe20000000003 */
[----:B------:R-:W-:Y:S01]  /*6ba0*/  HADD2.F32 R72, -RZ, R82.H1_H1 ;  /* 0x30000052ff487230 */ /* 0x000fe20000004100 */
[----:B------:R-:W-:Y:S01]  /*6bb0*/  F2FP.F16.F32.PACK_AB R92, R2, R0 ;  /* 0x00000000025c723e */ /* 0x000fe200000000ff */
[C---:B------:R-:W-:Y:S01]  /*6bc0*/  FFMA R7, R73.reuse, R74, R7 ;  /* 0x0000004a49077223 */ /* 0x040fe20000000007 */
[C---:B------:R-:W-:Y:S01]  /*6bd0*/  FFMA R4, R73.reuse, R75, R4 ;  /* 0x0000004b49047223 */ /* 0x040fe20000000004 */
[--C-:B------:R-:W-:Y:S02]  /*6be0*/  HADD2.F32 R74, -RZ, R83.reuse.H0_H0 ;  /* 0x20000053ff4a7230 */ /* 0x100fe40000004100 */
[----:B------:R-:W-:Y:S01]  /*6bf0*/  FFMA R5, R73, R72, R5 ;  /* 0x0000004849057223 */ /* 0x000fe20000000005 */
[C---:B------:R-:W-:Y:S01]  /*6c00*/  FMUL R6, R70.reuse, R10 ;  /* 0x0000000a46067220 */ /* 0x040fe20000400000 */
[----:B------:R-:W-:Y:S01]  /*6c10*/  HADD2.F32 R72, -RZ, R83.H1_H1 ;  /* 0x30000053ff487230 */ /* 0x000fe20000004100 */
[----:B------:R-:W-:Y:S01]  /*6c20*/  F2FP.F16.F32.PACK_AB R93, R7, R3 ;  /* 0x00000003075d723e */ /* 0x000fe200000000ff */
[C---:B------:R-:W-:Y:S01]  /*6c30*/  FMUL R11, R70.reuse, R11 ;  /* 0x0000000b460b7220 */ /* 0x040fe20000400000 */
[----:B------:R-:W-:Y:S01]  /*6c40*/  F2FP.F16.F32.PACK_AB R94, R5, R4 ;  /* 0x00000004055e723e */ /* 0x000fe200000000ff */
[C---:B------:R-:W-:Y:S01]  /*6c50*/  FFMA R6, R73.reuse, R74, R6 ;  /* 0x0000004a49067223 */ /* 0x040fe20000000006 */
[C---:B------:R-:W-:Y:S01]  /*6c60*/  FMUL R8, R70.reuse, R12 ;  /* 0x0000000c46087220 */ /* 0x040fe20000400000 */
[----:B------:R-:W-:Y:S01]  /*6c70*/  FFMA R11, R73, R72, R11 ;  /* 0x00000048490b7223 */ /* 0x000fe2000000000b */
[--C-:B------:R-:W-:Y:S02]  /*6c80*/  HADD2.F32 R72, -RZ, R88.reuse.H0_H0 ;  /* 0x20000058ff487230 */ /* 0x100fe40000004100 */
[C---:B------:R-:W-:Y:S01]  /*6c90*/  FMUL R9, R70.reuse, R13 ;  /* 0x0000000d46097220 */ /* 0x040fe20000400000 */
[----:B------:R-:W-:Y:S02]  /*6ca0*/  HADD2.F32 R74, -RZ, R88.H1_H1 ;  /* 0x30000058ff4a7230 */ /* 0x000fe40000004100 */
[C---:B------:R-:W-:Y:S01]  /*6cb0*/  FMUL R10, R70.reuse, R14 ;  /* 0x0000000e460a7220 */ /* 0x040fe20000400000 */
[--C-:B------:R-:W-:Y:S01]  /*6cc0*/  HADD2.F32 R75, -RZ, R89.reuse.H0_H0 ;  /* 0x20000059ff4b7230 */ /* 0x100fe20000004100 */
[----:B------:R-:W-:Y:S01]  /*6cd0*/  F2FP.F16.F32.PACK_AB R95, R11, R6 ;  /* 0x000000060b5f723e */ /* 0x000fe200000000ff */
[C---:B------:R-:W-:Y:S01]  /*6ce0*/  FFMA R8, R73.reuse, R72, R8 ;  /* 0x0000004849087223 */ /* 0x040fe20000000008 */
[----:B------:R-:W-:Y:S02]  /*6cf0*/  HADD2.F32 R72, -RZ, R89.H1_H1 ;  /* 0x30000059ff487230 */ /* 0x000fe40000004100 */
[C---:B------:R-:W-:Y:S01]  /*6d00*/  FFMA R9, R73.reuse, R74, R9 ;  /* 0x0000004a49097223 */ /* 0x040fe20000000009 */
[----:B------:R-:W-:Y:S01]  /*6d10*/  FFMA R10, R73, R75, R10 ;  /* 0x0000004b490a7223 */ /* 0x000fe2000000000a */
[----:B------:R1:W-:Y:S01]  /*6d20*/  STS.128 [R165+UR44+0x400], R92 ;  /* 0x0004005ca5007988 */ /* 0x0003e20008000c2c */
[C---:B------:R-:W-:Y:S01]  /*6d30*/  FMUL R15, R70.reuse, R15 ;  /* 0x0000000f460f7220 */ /* 0x040fe20000400000 */
[--C-:B------:R-:W-:Y:S01]  /*6d40*/  HADD2.F32 R75, -RZ, R90.reuse.H0_H0 ;  /* 0x2000005aff4b7230 */ /* 0x100fe20000004100 */
[----:B------:R-:W-:Y:S01]  /*6d50*/  F2FP.F16.F32.PACK_AB R100, R9, R8 ;  /* 0x000000080964723e */ /* 0x000fe200000000ff */
[----:B------:R-:W-:Y:S02]  /*6d60*/  HADD2.F32 R74, -RZ, R90.H1_H1 ;  /* 0x3000005aff4a7230 */ /* 0x000fe40000004100 */
[----:B------:R-:W-:Y:S01]  /*6d70*/  FFMA R15, R73, R72, R15 ;  /* 0x00000048490f7223 */ /* 0x000fe2000000000f */
[C---:B------:R-:W-:Y:S01]  /*6d80*/  FMUL R12, R70.reuse, R16 ;  /* 0x00000010460c7220 */ /* 0x040fe20000400000 */
[C---:B------:R-:W-:Y:S01]  /*6d90*/  FMUL R13, R70.reuse, R17 ;  /* 0x00000011460d7220 */ /* 0x040fe20000400000 */
[--C-:B------:R-:W-:Y:S02]  /*6da0*/  HADD2.F32 R72, -RZ, R91.reuse.H0_H0 ;  /* 0x2000005bff487230 */ /* 0x100fe40000004100 */
[C---:B------:R-:W-:Y:S01]  /*6db0*/  FMUL R14, R70.reuse, R18 ;  /* 0x00000012460e7220 */ /* 0x040fe20000400000 */
[----:B------:R-:W-:Y:S01]  /*6dc0*/  F2FP.F16.F32.PACK_AB R101, R15, R10 ;  /* 0x0000000a0f65723e */ /* 0x000fe200000000ff */
[C---:B------:R-:W-:Y:S01]  /*6dd0*/  FFMA R12, R73.reuse, R75, R12 ;  /* 0x0000004b490c7223 */ /* 0x040fe2000000000c */
[C---:B------:R-:W-:Y:S01]  /*6de0*/  FFMA R13, R73.reuse, R74, R13 ;  /* 0x0000004a490d7223 */ /* 0x040fe2000000000d */
[----:B------:R-:W-:Y:S01]  /*6df0*/  FFMA R14, R73, R72, R14 ;  /* 0x00000048490e7223 */ /* 0x000fe2000000000e */
[----:B------:R-:W-:Y:S02]  /*6e00*/  HADD2.F32 R74, -RZ, R91.H1_H1 ;  /* 0x3000005bff4a7230 */ /* 0x000fe40000004100 */
[C---:B------:R-:W-:Y:S01]  /*6e10*/  FMUL R19, R70.reuse, R19 ;  /* 0x0000001346137220 */ /* 0x040fe20000400000 */
[--C-:B------:R-:W-:Y:S01]  /*6e20*/  HADD2.F32 R72, -RZ, R96.reuse.H0_H0 ;  /* 0x20000060ff487230 */ /* 0x100fe20000004100 */
[----:B------:R-:W-:Y:S01]  /*6e30*/  F2FP.F16.F32.PACK_AB R102, R13, R12 ;  /* 0x0000000c0d66723e */ /* 0x000fe200000000ff */
[C---:B------:R-:W-:Y:S01]  /*6e40*/  FMUL R16, R70.reuse, R20 ;  /* 0x0000001446107220 */ /* 0x040fe20000400000 */
[C---:B------:R-:W-:Y:S01]  /*6e50*/  FFMA R19, R73.reuse, R74, R19 ;  /* 0x0000004a49137223 */ /* 0x040fe20000000013 */
[----:B------:R-:W-:Y:S02]  /*6e60*/  HADD2.F32 R74, -RZ, R96.H1_H1 ;  /* 0x30000060ff4a7230 */ /* 0x000fe40000004100 */
[C---:B------:R-:W-:Y:S01]  /*6e70*/  FMUL R17, R70.reuse, R21 ;  /* 0x0000001546117220 */ /* 0x040fe20000400000 */
[----:B------:R-:W-:Y:S01]  /*6e80*/  FFMA R16, R73, R72, R16 ;  /* 0x0000004849107223 */ /* 0x000fe20000000010 */
[--C-:B------:R-:W-:Y:S01]  /*6e90*/  HADD2.F32 R72, -RZ, R97.reuse.H0_H0 ;  /* 0x20000061ff487230 */ /* 0x100fe20000004100 */
[----:B------:R-:W-:Y:S01]  /*6ea0*/  F2FP.F16.F32.PACK_AB R103, R19, R14 ;  /* 0x0000000e1367723e */ /* 0x000fe200000000ff */
[----:B------:R-:W-:Y:S01]  /*6eb0*/  FFMA R17, R73, R74, R17 ;  /* 0x0000004a49117223 */ /* 0x000fe20000000011 */
[C---:B------:R-:W-:Y:S01]  /*6ec0*/  FMUL R18, R70.reuse, R22 ;  /* 0x0000001646127220 */ /* 0x040fe20000400000 */
[C---:B------:R-:W-:Y:S01]  /*6ed0*/  FMUL R23, R70.reuse, R23 ;  /* 0x0000001746177220 */ /* 0x040fe20000400000 */
[--C-:B------:R-:W-:Y:S01]  /*6ee0*/  HADD2.F32 R75, -RZ, R98.reuse.H0_H0 ;  /* 0x20000062ff4b7230 */ /* 0x100fe20000004100 */
[----:B------:R2:W-:Y:S01]  /*6ef0*/  STS.128 [R167+0x400], R100 ;  /* 0x00040064a7007388 */ /* 0x0005e20000000c00 */
[----:B------:R-:W-:Y:S01]  /*6f00*/  F2FP.F16.F32.PACK_AB R108, R17, R16 ;  /* 0x00000010116c723e */ /* 0x000fe200000000ff */
[C---:B------:R-:W-:Y:S01]  /*6f10*/  FFMA R18, R73.reuse, R72, R18 ;  /* 0x0000004849127223 */ /* 0x040fe20000000012 */
[----:B------:R-:W-:Y:S02]  /*6f20*/  HADD2.F32 R72, -RZ, R97.H1_H1 ;  /* 0x30000061ff487230 */ /* 0x000fe40000004100 */
[C---:B------:R-:W-:Y:S01]  /*6f30*/  FMUL R20, R70.reuse, R24 ;  /* 0x0000001846147220 */ /* 0x040fe20000400000 */
[----:B------:R-:W-:Y:S02]  /*6f40*/  HADD2.F32 R74, -RZ, R98.H1_H1 ;  /* 0x30000062ff4a7230 */ /* 0x000fe40000004100 */
[C---:B------:R-:W-:Y:S01]  /*6f50*/  FMUL R21, R70.reuse, R25 ;  /* 0x0000001946157220 */ /* 0x040fe20000400000 */
[C---:B------:R-:W-:Y:S01]  /*6f60*/  FMUL R22, R70.reuse, R26 ;  /* 0x0000001a46167220 */ /* 0x040fe20000400000 */
[C---:B------:R-:W-:Y:S01]  /*6f70*/  FFMA R23, R73.reuse, R72, R23 ;  /* 0x0000004849177223 */ /* 0x040fe20000000017 */
[C---:B------:R-:W-:Y:S01]  /*6f80*/  FFMA R20, R73.reuse, R75, R20 ;  /* 0x0000004b49147223 */ /* 0x040fe20000000014 */
[C---:B------:R-:W-:Y:S01]  /*6f90*/  FFMA R21, R73.reuse, R74, R21 ;  /* 0x0000004a49157223 */ /* 0x040fe20000000015 */
[----:B------:R-:W-:Y:S01]  /*6fa0*/  FFMA R22, R73, R77, R22 ;  /* 0x0000004d49167223 */ /* 0x000fe20000000016 */
[C---:B------:R-:W-:Y:S01]  /*6fb0*/  FMUL R27, R70.reuse, R27 ;  /* 0x0000001b461b7220 */ /* 0x040fe20000400000 */
[--C-:B------:R-:W-:Y:S01]  /*6fc0*/  HADD2.F32 R72, -RZ, R104.reuse.H0_H0 ;  /* 0x20000068ff487230 */ /* 0x100fe20000004100 */
[----:B------:R-:W-:Y:S01]  /*6fd0*/  F2FP.F16.F32.PACK_AB R109, R23, R18 ;  /* 0x00000012176d723e */ /* 0x000fe200000000ff */
[C---:B------:R-:W-:Y:S01]  /*6fe0*/  FMUL R24, R70.reuse, R28 ;  /* 0x0000001c46187220 */ /* 0x040fe20000400000 */
[----:B------:R-:W-:Y:S01]  /*6ff0*/  F2FP.F16.F32.PACK_AB R110, R21, R20 ;  /* 0x00000014156e723e */ /* 0x000fe200000000ff */
[C---:B------:R-:W-:Y:S01]  /*7000*/  FFMA R27, R73.reuse, R76, R27 ;  /* 0x0000004c491b7223 */ /* 0x040fe2000000001b */
[----:B------:R-:W-:Y:S02]  /*7010*/  HADD2.F32 R74, -RZ, R104.H1_H1 ;  /* 0x30000068ff4a7230 */ /* 0x000fe40000004100 */
[----:B------:R-:W-:Y:S01]  /*7020*/  FFMA R24, R73, R72, R24 ;  /* 0x0000004849187223 */ /* 0x000fe20000000018 */
[C---:B------:R-:W-:Y:S01]  /*7030*/  FMUL R25, R70.reuse, R29 ;  /* 0x0000001d46197220 */ /* 0x040fe20000400000 */
[--C-:B------:R-:W-:Y:S01]  /*7040*/  HADD2.F32 R75, -RZ, R105.reuse.H0_H0 ;  /* 0x20000069ff4b7230 */ /* 0x100fe20000004100 */
[----:B------:R-:W-:Y:S01]  /*7050*/  F2FP.F16.F32.PACK_AB R111, R27, R22 ;  /* 0x000000161b6f723e */ /* 0x000fe200000000ff */
[C---:B------:R-:W-:Y:S01]  /*7060*/  FMUL R26, R70.reuse, R30 ;  /* 0x0000001e461a7220 */ /* 0x040fe20000400000 */
[----:B------:R-:W-:Y:S02]  /*7070*/  HADD2.F32 R72, -RZ, R105.H1_H1 ;  /* 0x30000069ff487230 */ /* 0x000fe40000004100 */
[C---:B------:R-:W-:Y:S01]  /*7080*/  FFMA R25, R73.reuse, R74, R25 ;  /* 0x0000004a49197223 */ /* 0x040fe20000000019 */
[C---:B------:R-:W-:Y:S01]  /*7090*/  FMUL R31, R70.reuse, R31 ;  /* 0x0000001f461f7220 */ /* 0x040fe20000400000 */
[----:B------:R3:W-:Y:S01]  /*70a0*/  STS.128 [R164+0x400], R108 ;  /* 0x0004006ca4007388 */ /* 0x0007e20000000c00 */
[----:B------:R-:W-:Y:S01]  /*70b0*/  FFMA R26, R73, R75, R26 ;  /* 0x0000004b491a7223 */ /* 0x000fe2000000001a */
[--C-:B------:R-:W-:Y:S01]  /*70c0*/  HADD2.F32 R75, -RZ, R106.reuse.H0_H0 ;  /* 0x2000006aff4b7230 */ /* 0x100fe20000004100 */
[----:B-1----:R-:W-:Y:S01]  /*70d0*/  F2FP.F16.F32.PACK_AB R92, R25, R24 ;  /* 0x00000018195c723e */ /* 0x002fe200000000ff */
[----:B------:R-:W-:Y:S01]  /*70e0*/  FFMA R31, R73, R72, R31 ;  /* 0x00000048491f7223 */ /* 0x000fe2000000001f */
[C---:B------:R-:W-:Y:S01]  /*70f0*/  FMUL R28, R70.reuse, R32 ;  /* 0x00000020461c7220 */ /* 0x040fe20000400000 */
[----:B------:R-:W-:Y:S02]  /*7100*/  HADD2.F32 R72, -RZ, R106.H1_H1 ;  /* 0x3000006aff487230 */ /* 0x000fe40000004100 */
[C---:B------:R-:W-:Y:S01]  /*7110*/  FMUL R29, R70.reuse, R33 ;  /* 0x00000021461d7220 */ /* 0x040fe20000400000 */
[--C-:B------:R-:W-:Y:S01]  /*7120*/  HADD2.F32 R77, -RZ, R107.reuse.H0_H0 ;  /* 0x2000006bff4d7230 */ /* 0x100fe20000004100 */
[----:B------:R-:W-:Y:S01]  /*7130*/  F2FP.F16.F32.PACK_AB R93, R31, R26 ;  /* 0x0000001a1f5d723e */ /* 0x000fe200000000ff */
[C---:B------:R-:W-:Y:S01]  /*7140*/  FFMA R28, R73.reuse, R75, R28 ;  /* 0x0000004b491c7223 */ /* 0x040fe2000000001c */
        /* <DEDUP_REMOVED lines=16> */
[----:B------:R-:W-:Y:S01]  /*7250*/  HADD2.F32 R72, -RZ, R113.H1_H1 ;  /* 0x30000071ff487230 */ /* 0x000fe20000004100 */
[----:B------:R1:W-:Y:S01]  /*7260*/  STS.128 [R168+0x400], R92 ;  /* 0x0004005ca8007388 */ /* 0x0003e20000000c00 */
[C---:B------:R-:W-:Y:S01]  /*7270*/  FMUL R39, R70.reuse, R39 ;  /* 0x0000002746277220 */ /* 0x040fe20000400000 */
[----:B--2---:R-:W-:Y:S01]  /*7280*/  F2FP.F16.F32.PACK_AB R100, R33, R32 ;  /* 0x000000202164723e */ /* 0x004fe200000000ff */
[C---:B------:R-:W-:Y:S01]  /*7290*/  FFMA R34, R73.reuse, R75, R34 ;  /* 0x0000004b49227223 */ /* 0x040fe20000000022 */
[--C-:B------:R-:W-:Y:S02]  /*72a0*/  HADD2.F32 R75, -RZ, R114.reuse.H0_H0 ;  /* 0x20000072ff4b7230 */ /* 0x100fe40000004100 */
        /* <DEDUP_REMOVED lines=26> */
[----:B---3--:R-:W-:Y:S01]  /*7450*/  F2FP.F16.F32.PACK_AB R108, R41, R40 ;  /* 0x00000028296c723e */ /* 0x008fe200000000ff */
        /* <DEDUP_REMOVED lines=9> */
[C---:B------:R-:W-:Y:S01]  /*74f0*/  FFMA R45, R73.reuse, R74, R45 ;  /* 0x0000004a492d7223 */ /* 0x040fe2000000002d */
[C---:B------:R-:W-:Y:S01]  /*7500*/  FMUL R46, R70.reuse, R50 ;  /* 0x00000032462e7220 */ /* 0x040fe20000400000 */
[----:B------:R-:W-:Y:S02]  /*7510*/  HADD2.F32 R72, -RZ, R123.H1_H1 ;  /* 0x3000007bff487230 */ /* 0x000fe40000004100 */
[C---:B------:R-:W-:Y:S01]  /*7520*/  FMUL R51, R70.reuse, R51 ;  /* 0x0000003346337220 */ /* 0x040fe20000400000 */
[C---:B------:R-:W-:Y:S01]  /*7530*/  FMUL R48, R70.reuse, R52 ;  /* 0x0000003446307220 */ /* 0x040fe20000400000 */
[C---:B------:R-:W-:Y:S01]  /*7540*/  FFMA R46, R73.reuse, R75, R46 ;  /* 0x0000004b492e7223 */ /* 0x040fe2000000002e */
[--C-:B------:R-:W-:Y:S02]  /*7550*/  HADD2.F32 R75, -RZ, R128.reuse.H0_H0 ;  /* 0x20000080ff4b7230 */ /* 0x100fe40000004100 */
[C---:B------:R-:W-:Y:S01]  /*7560*/  FFMA R51, R73.reuse, R72, R51 ;  /* 0x0000004849337223 */ /* 0x040fe20000000033 */
[----:B------:R-:W-:Y:S02]  /*7570*/  HADD2.F32 R74, -RZ, R128.H1_H1 ;  /* 0x30000080ff4a7230 */ /* 0x000fe40000004100 */
[C---:B------:R-:W-:Y:S01]  /*7580*/  FMUL R49, R70.reuse, R53 ;  /* 0x0000003546317220 */ /* 0x040fe20000400000 */
[--C-:B------:R-:W-:Y:S02]  /*7590*/  HADD2.F32 R77, -RZ, R129.reuse.H0_H0 ;  /* 0x20000081ff4d7230 */ /* 0x100fe40000004100 */
[C---:B------:R-:W-:Y:S01]  /*75a0*/  FMUL R50, R70.reuse, R54 ;  /* 0x0000003646327220 */ /* 0x040fe20000400000 */
[----:B------:R-:W-:Y:S02]  /*75b0*/  HADD2.F32 R72, -RZ, R129.H1_H1 ;  /* 0x30000081ff487230 */ /* 0x000fe40000004100 */
[C---:B------:R-:W-:Y:S01]  /*75c0*/  FMUL R55, R70.reuse, R55 ;  /* 0x0000003746377220 */ /* 0x040fe20000400000 */
[C---:B------:R-:W-:Y:S01]  /*75d0*/  FFMA R48, R73.reuse, R75, R48 ;  /* 0x0000004b49307223 */ /* 0x040fe20000000030 */
[C---:B------:R-:W-:Y:S01]  /*75e0*/  FFMA R49, R73.reuse, R74, R49 ;  /* 0x0000004a49317223 */ /* 0x040fe20000000031 */
[C---:B------:R-:W-:Y:S01]  /*75f0*/  FFMA R50, R73.reuse, R77, R50 ;  /* 0x0000004d49327223 */ /* 0x040fe20000000032 */
[C---:B------:R-:W-:Y:S01]  /*7600*/  FFMA R55, R73.reuse, R72, R55 ;  /* 0x0000004849377223 */ /* 0x040fe20000000037 */
[--C-:B------:R-:W-:Y:S02]  /*7610*/  HADD2.F32 R75, -RZ, R130.reuse.H0_H0 ;  /* 0x20000082ff4b7230 */ /* 0x100fe40000004100 */
[C---:B------:R-:W-:Y:S01]  /*7620*/  FMUL R52, R70.reuse, R56 ;  /* 0x0000003846347220 */ /* 0x040fe20000400000 */
        /* <DEDUP_REMOVED lines=9> */
[----:B------:R-:W-:Y:S01]  /*76c0*/  FFMA R59, R73, R74, R59 ;  /* 0x0000004a493b7223 */ /* 0x000fe2000000003b */
[--C-:B------:R-:W-:Y:S02]  /*76d0*/  HADD2.F32 R72, -RZ, R136.reuse.H0_H0 ;  /* 0x20000088ff487230 */ /* 0x100fe40000004100 */
[C---:B------:R-:W-:Y:S01]  /*76e0*/  FMUL R56, R70.reuse, R60 ;  /* 0x0000003c46387220 */ /* 0x040fe20000400000 */
[----:B------:R-:W-:Y:S02]  /*76f0*/  HADD2.F32 R74, -RZ, R136.H1_H1 ;  /* 0x30000088ff4a7230 */ /* 0x000fe40000004100 */
[C---:B------:R-:W-:Y:S01]  /*7700*/  FMUL R57, R70.reuse, R61 ;  /* 0x0000003d46397220 */ /* 0x040fe20000400000 */
[--C-:B------:R-:W-:Y:S02]  /*7710*/  HADD2.F32 R75, -RZ, R137.reuse.H0_H0 ;  /* 0x20000089ff4b7230 */ /* 0x100fe40000004100 */
[C---:B------:R-:W-:Y:S01]  /*7720*/  FMUL R58, R70.reuse, R62 ;  /* 0x0000003e463a7220 */ /* 0x040fe20000400000 */
[----:B------:R-:W-:Y:S01]  /*7730*/  F2FP.F16.F32.PACK_AB R110, R45, R44 ;  /* 0x0000002c2d6e723e */ /* 0x000fe200000000ff */
[----:B------:R-:W-:Y:S01]  /*7740*/  FFMA R56, R73, R72, R56 ;  /* 0x0000004849387223 */ /* 0x000fe20000000038 */
[----:B------:R-:W-:Y:S01]  /*7750*/  F2FP.F16.F32.PACK_AB R111, R51, R46 ;  /* 0x0000002e336f723e */ /* 0x000fe200000000ff */
[C---:B------:R-:W-:Y:S01]  /*7760*/  FFMA R57, R73.reuse, R74, R57 ;  /* 0x0000004a49397223 */ /* 0x040fe20000000039 */
[C---:B------:R-:W-:Y:S01]  /*7770*/  FFMA R58, R73.reuse, R75, R58 ;  /* 0x0000004b493a7223 */ /* 0x040fe2000000003a */
[----:B------:R-:W-:Y:S02]  /*7780*/  HADD2.F32 R72, -RZ, R137.H1_H1 ;  /* 0x30000089ff487230 */ /* 0x000fe40000004100 */
[C---:B------:R-:W-:Y:S01]  /*7790*/  FMUL R63, R70.reuse, R63 ;  /* 0x0000003f463f7220 */ /* 0x040fe20000400000 */
[----:B------:R1:W-:Y:S01]  /*77a0*/  STS.128 [R170+0x400], R108 ;  /* 0x0004006caa007388 */ /* 0x0003e20000000c00 */
[--C-:B------:R-:W-:Y:S02]  /*77b0*/  HADD2.F32 R75, -RZ, R138.reuse.H0_H0 ;  /* 0x2000008aff4b7230 */ /* 0x100fe40000004100 */
[C---:B------:R-:W-:Y:S01]  /*77c0*/  FMUL R60, R70.reuse, R64 ;  /* 0x00000040463c7220 */ /* 0x040fe20000400000 */
[----:B------:R-:W-:Y:S02]  /*77d0*/  HADD2.F32 R74, -RZ, R138.H1_H1 ;  /* 0x3000008aff4a7230 */ /* 0x000fe40000004100 */
[C---:B------:R-:W-:Y:S01]  /*77e0*/  FMUL R61, R70.reuse, R65 ;  /* 0x00000041463d7220 */ /* 0x040fe20000400000 */
[--C-:B------:R-:W-:Y:S02]  /*77f0*/  HADD2.F32 R77, -RZ, R139.reuse.H0_H0 ;  /* 0x2000008bff4d7230 */ /* 0x100fe40000004100 */
[C---:B------:R-:W-:Y:S01]  /*7800*/  FMUL R62, R70.reuse, R66 ;  /* 0x00000042463e7220 */ /* 0x040fe20000400000 */
[----:B------:R-:W-:Y:S02]  /*7810*/  HADD2.F32 R76, -RZ, R139.H1_H1 ;  /* 0x3000008bff4c7230 */ /* 0x000fe40000004100 */
[----:B------:R-:W-:Y:S01]  /*7820*/  FFMA R63, R73, R72, R63 ;  /* 0x00000048493f7223 */ /* 0x000fe2000000003f */
[----:B------:R-:W-:Y:S01]  /*7830*/  FMUL R67, R70, R67 ;  /* 0x0000004346437220 */ /* 0x000fe20000400000 */
[----:B------:R-:W-:Y:S01]  /*7840*/  F2FP.F16.F32.PACK_AB R116, R49, R48 ;  /* 0x000000303174723e */ /* 0x000fe200000000ff */
[----:B------:R-:W-:Y:S01]  /*7850*/  FFMA R60, R73, R75, R60 ;  /* 0x0000004b493c7223 */ /* 0x000fe2000000003c */
[----:B------:R-:W-:Y:S01]  /*7860*/  F2FP.F16.F32.PACK_AB R117, R55, R50 ;  /* 0x000000323775723e */ /* 0x000fe200000000ff */
[----:B------:R-:W-:Y:S01]  /*7870*/  FFMA R61, R73, R74, R61 ;  /* 0x0000004a493d7223 */ /* 0x000fe2000000003d */
[----:B------:R-:W-:Y:S01]  /*7880*/  F2FP.F16.F32.PACK_AB R118, R53, R52 ;  /* 0x000000343576723e */ /* 0x000fe200000000ff */
[----:B------:R-:W-:Y:S01]  /*7890*/  FFMA R62, R73, R77, R62 ;  /* 0x0000004d493e7223 */ /* 0x000fe2000000003e */
[----:B------:R-:W-:Y:S01]  /*78a0*/  F2FP.F16.F32.PACK_AB R119, R59, R54 ;  /* 0x000000363b77723e */ /* 0x000fe200000000ff */
[----:B------:R-:W-:Y:S01]  /*78b0*/  FFMA R67, R73, R76, R67 ;  /* 0x0000004c49437223 */ /* 0x000fe20000000043 */
[----:B------:R-:W-:Y:S02]  /*78c0*/  F2FP.F16.F32.PACK_AB R124, R57, R56 ;  /* 0x00000038397c723e */ /* 0x000fe400000000ff */
[----:B------:R-:W-:Y:S01]  /*78d0*/  F2FP.F16.F32.PACK_AB R125, R63, R58 ;  /* 0x0000003a3f7d723e */ /* 0x000fe200000000ff */
[----:B------:R1:W-:Y:S01]  /*78e0*/  STS.128 [R153+0x400], R116 ;  /* 0x0004007499007388 */ /* 0x0003e20000000c00 */
[----:B------:R-:W-:Y:S02]  /*78f0*/  F2FP.F16.F32.PACK_AB R126, R61, R60 ;  /* 0x0000003c3d7e723e */ /* 0x000fe400000000ff */
[----:B------:R-:W-:Y:S05]  /*7900*/  F2FP.F16.F32.PACK_AB R127, R67, R62 ;  /* 0x0000003e437f723e */ /* 0x000fea00000000ff */
[----:B------:R1:W-:Y:S01]  /*7910*/  STS.128 [R169+0x400], R124 ;  /* 0x0004007ca9007388 */ /* 0x0003e20000000c00 */
[----:B------:R-:W-:Y:S01]  /*7920*/  @!PT LDS RZ, [RZ] ;  /* 0x00000000fffff984 */ /* 0x000fe20000000800 */
[----:B------:R-:W-:Y:S01]  /*7930*/  @!PT LDS RZ, [RZ] ;  /* 0x00000000fffff984 */ /* 0x000fe20000000800 */
[----:B------:R-:W-:Y:S01]  /*7940*/  @!PT LDS RZ, [RZ] ;  /* 0x00000000fffff984 */ /* 0x000fe20000000800 */
[----:B------:R-:W-:Y:S01]  /*7950*/  @!PT LDS RZ, [RZ] ;  /* 0x00000000fffff984 */ /* 0x000fe20000000800 */
[----:B------:R2:W-:Y:S07]  /*7960*/  MEMBAR.ALL.CTA ;  /* 0x0000000000007992 */ /* 0x0005ee0000008000 */
[----:B--2---:R-:W2:Y:S02]  /*7970*/  FENCE.VIEW.ASYNC.S ;  /* 0x00000000000073c6 */ /* 0x004ea40000000000 */
[----:B--2---:R-:W-:Y:S06]  /*7980*/  BAR.SYNC.DEFER_BLOCKING 0x1, 0x80 ;  /* 0x0042000000007b1d */ /* 0x004fec0000010000 */
[----:B------:R-:W-:Y:S05]  /*7990*/  @P0 BRA `(.L_x_116) ;  /* 0x0000000000280947 */ /* 0x000fea0003800000 */
[----:B------:R-:W2:Y:S01]  /*79a0*/  LDCU.64 UR6, c[0x0][0x348] ;  /* 0x00006900ff0677ac */ /* 0x000ea20008000a00 */
[----:B------:R-:W-:Y:S01]  /*79b0*/  UIADD3 UR4, UPT, UPT, UR44, 0x400, URZ ;  /* 0x000004002c047890 */ /* 0x000fe2000fffe0ff */
[----:B------:R-:W-:Y:S05]  /*79c0*/  UMOV UR51, UR36 ;  /* 0x0000002400337c82 */ /* 0x000fea0008000000 */
[----:B------:R-:W-:Y:S04]  /*79d0*/  MOV R150, UR4 ;  /* 0x0000000400967c02 */ /* 0x000fe80008000f00 */
[----:B------:R-:W-:Y:S01]  /*79e0*/  R2UR UR48, R150 ;  /* 0x00000000963072ca */ /* 0x000fe200000e0000 */
[----:B--2---:R-:W-:Y:S04]  /*79f0*/  UIADD3 UR4, UP0, UPT, UR6, 0x680, URZ ;  /* 0x0000068006047890 */ /* 0x004fe8000ff1e0ff */
[----:B------:R-:W-:Y:S09]  /*7a00*/  UIADD3.X UR5, UPT, UPT, URZ, UR7, URZ, UP0, !UPT ;  /* 0x00000007ff057290 */ /* 0x000ff200087fe4ff */
[----:B------:R2:W-:Y:S01]  /*7a10*/  UTMASTG.3D [UR48], [UR4] ;  /* 0x00000030040073b5 */ /* 0x0005e20008010000 */
[----:B------:R0:W-:Y:S01]  /*7a20*/  UTMACMDFLUSH ;  /* 0x00000000000079b7 */ /* 0x0001e20000000000 */
[----:B--2---:R-:W-:Y:S04]  /*7a30*/  DEPBAR.LE SB0, 0x1 ;  /* 0x000080400000791a */ /* 0x004fe80000000000 */
.L_x_116:
[----:B------:R-:W-:Y:S05]  /*7a40*/  BSYNC.RECONVERGENT B0 ;  /* 0x0000000000007941 */ /* 0x000fea0003800200 */
.L_x_115:
[----:B------:R-:W-:Y:S01]  /*7a50*/  BAR.SYNC.DEFER_BLOCKING 0x1, 0x80 ;  /* 0x0042000000007b1d */ /* 0x000fe20000010000 */
[----:B------:R-:W-:Y:S01]  /*7a60*/  ISETP.NE.AND P1, PT, R163, RZ, PT ;  /* 0x000000ffa300720c */ /* 0x000fe20003f25270 */
[----:B------:R-:W-:Y:S01]  /*7a70*/  UISETP.NE.AND UP0, UPT, UR52, URZ, UPT ;  /* 0x000000ff3400728c */ /* 0x000fe2000bf05270 */
[----:B------:R-:W-:Y:S11]  /*7a80*/  LEA R3, R78, UR44, 0x3 ;  /* 0x0000002c4e037c11 */ /* 0x000ff6000f8e18ff */
[----:B------:R-:W-:Y:S01]  /*7a90*/  @P1 SHF.L.U32 R2, R157, 0x1f, RZ ;  /* 0x0000001f9d021819 */ /* 0x000fe200000006ff */
[----:B------:R-:W-:Y:S06]  /*7aa0*/  BRA.U !UP0, `(.L_x_117) ;  /* 0x0000000108247547 */ /* 0x000fec000b800000 */
[----:B------:R-:W-:Y:S01]  /*7ab0*/  IMAD.U32 R5, RZ, RZ, UR46 ;  /* 0x0000002eff057e24 */ /* 0x000fe2000f8e00ff */
[----:B------:R-:W-:Y:S01]  /*7ac0*/  MOV R0, UR47 ;  /* 0x0000002f00007c02 */ /* 0x000fe20008000f00 */
[----:B------:R-:W-:Y:S03]  /*7ad0*/  UIADD3 UR4, UPT, UPT, UR46, 0x1, URZ ;  /* 0x000000012e047890 */ /* 0x000fe6000fffe0ff */
[----:B------:R-:W-:Y:S01]  /*7ae0*/  @P1 LEA R5, R5, UR44, 0x3 ;  /* 0x0000002c05051c11 */ /* 0x000fe2000f8e18ff */
[----:B------:R-:W-:Y:S04]  /*7af0*/  UISETP.NE.AND UP0, UPT, UR4, 0x4, UPT ;  /* 0x000000040400788c */ /* 0x000fe8000bf05270 */
[----:B------:R-:W-:Y:S01]  /*7b00*/  @P1 VIADD R5, R5, 0x70 ;  /* 0x0000007005051836 */ /* 0x000fe20000000000 */
[----:B------:R-:W-:Y:S04]  /*7b10*/  USEL UR46, UR4, URZ, UP0 ;  /* 0x000000ff042e7287 */ /* 0x000fe80008000000 */
[----:B------:R-:W-:Y:S04]  /*7b20*/  @P1 PRMT R0, R0, 0x654, R5 ;  /* 0x0000065400001816 */ /* 0x000fe80000000005 */
[----:B------:R2:W-:Y:S04]  /*7b30*/  @P1 SYNCS.ARRIVE.TRANS64.RED.A1T0 RZ, [R0+URZ], RZ ;  /* 0x000000ff00ff19a7 */ /* 0x0005e800081004ff */
.L_x_117:
[----:B------:R-:W3:Y:S01]  /*7b40*/  @P1 SYNCS.PHASECHK.TRANS64.TRYWAIT P0, [R3+URZ+0x50], R2 ;  /* 0x00005002030015a7 */ /* 0x000ee200080011ff */
[----:B------:R-:W-:Y:S01]  /*7b50*/  BSSY B1, `(.L_x_118) ;  /* 0x000001f000017945 */ /* 0x000fe20003800000 */
[----:B---3--:R-:W-:Y:S03]  /*7b60*/  @P1 SEL R84, RZ, 0x1, !P0 ;  /* 0x00000001ff541807 */ /* 0x008fe60004000000 */
[----:B------:R-:W-:Y:S05]  /*7b70*/  @!P1 BRA `(.L_x_119) ;  /* 0x0000000000709947 */ /* 0x000fea0003800000 */
[----:B------:R-:W-:Y:S01]  /*7b80*/  ISETP.NE.AND P1, PT, R86, RZ, PT ;  /* 0x000000ff5600720c */ /* 0x000fe20003f25270 */
[----:B------:R-:W-:Y:S01]  /*7b90*/  BSSY B0, `(.L_x_120) ;  /* 0x000000b000007945 */ /* 0x000fe20003800000 */
[----:B------:R-:W-:Y:S11]  /*7ba0*/  ISETP.NE.AND P0, PT, R84, RZ, PT ;  /* 0x000000ff5400720c */ /* 0x000ff60003f05270 */
[----:B------:R-:W-:Y:S05]  /*7bb0*/  @P1 IMAD R6, R78, 0x4000, R165 ;  /* 0x000040004e061824 */ /* 0x000fea00078e02a5 */
[----:B--2---:R-:W-:Y:S04]  /*7bc0*/  @P1 IADD3 R0, PT, PT, R6, UR44, RZ ;  /* 0x0000002c06001c10 */ /* 0x004fe8000fffe0ff */
[----:B------:R-:W-:Y:S01]  /*7bd0*/  @P1 IADD3 R4, PT, PT, R85, R0, RZ ;  /* 0x0000000055041210 */ /* 0x000fe20007ffe0ff */
[--C-:B------:R-:W-:Y:S02]  /*7be0*/  @P1 IMAD.IADD R2, R79, 0x1, R0.reuse ;  /* 0x000000014f021824 */ /* 0x100fe400078e0200 */
[----:B------:R-:W-:Y:S01]  /*7bf0*/  @P1 IMAD.IADD R5, R87, 0x1, R0 ;  /* 0x0000000157051824 */ /* 0x000fe200078e0200 */
[----:B------:R-:W-:Y:S06]  /*7c00*/  @P0 BRA `(.L_x_121) ;  /* 0x00000000000c0947 */ /* 0x000fec0003800000 */
[----:B------:R-:W-:Y:S04]  /*7c10*/  SHF.L.U32 R0, R157, 0x1f, RZ ;  /* 0x0000001f9d007819 */ /* 0x000fe800000006ff */
[----:B------:R-:W2:Y:S02]  /*7c20*/  SYNCS.PHASECHK.TRANS64.TRYWAIT P0, [R3+URZ+0x50], R0 ;  /* 0x00005000030075a7 */ /* 0x000ea400080011ff */
[----:B--2---:R-:W-:Y:S05]  /*7c30*/  @!P0 BRA `(.L_x_122) ;  /* 0x0000004800848947 */ /* 0x004fea0003800000 */
.L_x_121:
[----:B------:R-:W-:Y:S05]  /*7c40*/  BSYNC B0 ;  /* 0x0000000000007941 */ /* 0x000fea0003800000 */
.L_x_120:
[----:B------:R-:W-:Y:S01]  /*7c50*/  ISETP.NE.AND P0, PT, R86, RZ, PT ;  /* 0x000000ff5600720c */ /* 0x000fe20003f05270 */
[----:B------:R-:W-:Y:S11]  /*7c60*/  VIADD R78, R78, 0x1 ;  /* 0x000000014e4e7836 */ /* 0x000ff60000000000 */
[----:B------:R-:W-:Y:S01]  /*7c70*/  @!UPT UIADD3 URZ, UPT, UPT, URZ, URZ, URZ ;  /* 0x000000fffffff290 */ /* 0x000fe2000fffe0ff */
[----:B------:R3:W4:Y:S01]  /*7c80*/  @P0 LDS.128 R80, [R6+UR44+0x400] ;  /* 0x0004002c06500984 */ /* 0x0007220008000c00 */
[--C-:B--2---:R-:W-:Y:S01]  /*7c90*/  @P0 IMAD.IADD R0, R85, 0x1, R2.reuse ;  /* 0x0000000155000824 */ /* 0x104fe200078e0202 */
[C---:B------:R-:W-:Y:S01]  /*7ca0*/  @P0 IADD3 R3, PT, PT, R87.reuse, R4, RZ ;  /* 0x0000000457030210 */ /* 0x040fe20007ffe0ff */
[C---:B------:R-:W-:Y:S01]  /*7cb0*/  @P0 IMAD.IADD R7, R87.reuse, 0x1, R2 ;  /* 0x0000000157070824 */ /* 0x040fe200078e0202 */
[----:B------:R3:W2:Y:S02]  /*7cc0*/  @P0 LDS.128 R88, [R5+0x400] ;  /* 0x0004000005580984 */ /* 0x0006a40000000c00 */
[----:B------:R-:W-:Y:S02]  /*7cd0*/  @P0 IADD3 R8, PT, PT, R87, R0, RZ ;  /* 0x0000000057080210 */ /* 0x000fe40007ffe0ff */
[----:B------:R3:W1:Y:S04]  /*7ce0*/  @P0 LDS.128 R96, [R4+0x400] ;  /* 0x0004000004600984 */ /* 0x0006680000000c00 */
[----:B------:R3:W1:Y:S04]  /*7cf0*/  @P0 LDS.128 R104, [R3+0x400] ;  /* 0x0004000003680984 */ /* 0x0006680000000c00 */
[----:B------:R3:W1:Y:S04]  /*7d00*/  @P0 LDS.128 R112, [R2+0x400] ;  /* 0x0004000002700984 */ /* 0x0006680000000c00 */
[----:B------:R3:W1:Y:S04]  /*7d10*/  @P0 LDS.128 R120, [R7+0x400] ;  /* 0x0004000007780984 */ /* 0x0006680000000c00 */
[----:B------:R3:W1:Y:S04]  /*7d20*/  @P0 LDS.128 R128, [R0+0x400] ;  /* 0x0004000000800984 */ /* 0x0006680000000c00 */
[----:B------:R3:W1:Y:S02]  /*7d30*/  @P0 LDS.128 R136, [R8+0x400] ;  /* 0x0004000008880984 */ /* 0x0006640000000c00 */
.L_x_119:
[----:B------:R-:W-:Y:S05]  /*7d40*/  BSYNC B1 ;  /* 0x0000000000017941 */ /* 0x000fea0003800000 */
.L_x_118:
[----:B--23--:R-:W-:Y:S05]  /*7d50*/  VIADD R0, R71, 0x40 ;  /* 0x0000004047007836 */ /* 0x00cfea0000000000 */
[----:B------:R-:W-:Y:S04]  /*7d60*/  SHF.R.U32.HI R0, RZ, 0x15, R0 ;  /* 0x00000015ff007819 */ /* 0x000fe80000011600 */
[----:B------:R-:W-:Y:S11]  /*7d70*/  LOP3.LUT P0, RZ, R0, 0x3, R147, 0x48, !PT ;  /* 0x0000000300ff7812 */ /* 0x000ff60007804893 */
[----:B------:R-:W-:Y:S02]  /*7d80*/  @!UPT UIADD3 URZ, UPT, UPT, URZ, URZ, URZ ;  /* 0x000000fffffff290 */ /* 0x000fe4000fffe0ff */
[----:B------:R-:W-:Y:S05]  /*7d90*/  @!P0 BRA `(.L_x_123) ;  /* 0x0000000000408947 */ /* 0x000fea0003800000 */
[----:B------:R-:W2:Y:S01]  /*7da0*/  LDCU.64 UR8, c[0x4][0x70] ;  /* 0x01000e00ff0877ac */ /* 0x000ea20008000a00 */
[----:B------:R-:W-:Y:S01]  /*7db0*/  MOV R3, 0x0 ;  /* 0x0000000000037802 */ /* 0x000fe20000000f00 */
[----:B------:R-:W-:Y:S02]  /*7dc0*/  HFMA2 R12, -RZ, RZ, 0, 5.9604644775390625e-08 ;  /* 0x00000001ff0c7431 */ /* 0x000fe400000001ff */
[----:B------:R-:W-:Y:S02]  /*7dd0*/  IMAD.MOV.U32 R8, RZ, RZ, 0x192 ;  /* 0x00000192ff087424 */ /* 0x000fe400078e00ff */
[----:B------:R-:W-:Y:S01]  /*7de0*/  IMAD.MOV.U32 R13, RZ, RZ, RZ ;  /* 0x000000ffff0d7224 */ /* 0x000fe200078e00ff */
[----:B------:R-:W3:Y:S01]  /*7df0*/  LDCU.64 UR6, c[0x4][0x78] ;  /* 0x01000f00ff0677ac */ /* 0x000ee20008000a00 */
[----:B------:R-:W1:Y:S01]  /*7e00*/  LDC.64 R2, c[0x4][R3] ;  /* 0x0100000003027b82 */ /* 0x000e620000000a00 */
[----:B------:R-:W5:Y:S01]  /*7e10*/  LDCU.64 UR4, c[0x4][0x10] ;  /* 0x01000200ff0477ac */ /* 0x000f620008000a00 */
[----:B--2---:R-:W-:Y:S01]  /*7e20*/  MOV R5, UR9 ;  /* 0x0000000900057c02 */ /* 0x004fe20008000f00 */
[----:B------:R-:W-:Y:S01]  /*7e30*/  IMAD.U32 R4, RZ, RZ, UR8 ;  /* 0x00000008ff047e24 */ /* 0x000fe2000f8e00ff */
[----:B---3--:R-:W-:Y:S01]  /*7e40*/  MOV R7, UR7 ;  /* 0x0000000700077c02 */ /* 0x008fe20008000f00 */
[----:B------:R-:W-:Y:S01]  /*7e50*/  IMAD.U32 R6, RZ, RZ, UR6 ;  /* 0x00000006ff067e24 */ /* 0x000fe2000f8e00ff */
[----:B-----5:R-:W-:Y:S01]  /*7e60*/  MOV R11, UR5 ;  /* 0x00000005000b7c02 */ /* 0x020fe20008000f00 */
[----:B------:R-:W-:Y:S02]  /*7e70*/  IMAD.U32 R10, RZ, RZ, UR4 ;  /* 0x00000004ff0a7e24 */ /* 0x000fe4000f8e00ff */
[----:B------:R-:W-:Y:S07]  /*7e80*/  LEPC R20, `(.L_x_123) ;  /* 0x000000001014794e */ /* 0x000fee0000000000 */
[----:B-1--4-:R-:W-:Y:S05]  /*7e90*/  CALL.ABS.NOINC R2 ;  /* 0x0000000002007343 */ /* 0x012fea0003c00000 */
.L_x_123:
[----:B------:R-:W-:Y:S05]  /*7ea0*/  WARPSYNC.ALL ;  /* 0x0000000000007948 */ /* 0x000fea0003800000 */
[----:B------:R-:W-:Y:S01]  /*7eb0*/  R2UR UR4, R71 ;  /* 0x00000000470472ca */ /* 0x000fe200000e0000 */
[--C-:B----4-:R-:W-:Y:S01]  /*7ec0*/  HADD2.F32 R72, -RZ, R80.reuse.H0_H0 ;  /* 0x20000050ff487230 */ /* 0x110fe20000004100 */
[----:B------:R-:W-:Y:S01]  /*7ed0*/  ISETP.NE.AND P6, PT, R163, RZ, PT ;  /* 0x000000ffa300720c */ /* 0x000fe20003fc5270 */
[----:B------:R-:W-:Y:S01]  /*7ee0*/  HADD2.F32 R75, -RZ, R80.H1_H1 ;  /* 0x30000050ff4b7230 */ /* 0x000fe20000004100 */
[----:B------:R-:W-:Y:S01]  /*7ef0*/  MOV R0, UR46 ;  /* 0x0000002e00007c02 */ /* 0x000fe20008000f00 */
[--C-:B------:R-:W-:Y:S01]  /*7f00*/  HADD2.F32 R74, -RZ, R81.reuse.H0_H0 ;  /* 0x20000051ff4a7230 */ /* 0x100fe20000004100 */
[----:B------:R-:W-:Y:S01]  /*7f10*/  MOV R77, UR47 ;  /* 0x0000002f004d7c02 */ /* 0x000fe20008000f00 */
[----:B------:R-:W-:Y:S01]  /*7f20*/  HADD2.F32 R76, -RZ, R81.H1_H1 ;  /* 0x30000051ff4c7230 */ /* 0x000fe20000004100 */
[----:B------:R-:W-:Y:S01]  /*7f30*/  ISETP.NE.AND P0, PT, R160, RZ, PT ;  /* 0x000000ffa000720c */ /* 0x000fe20003f05270 */
[----:B------:R-:W-:Y:S04]  /*7f40*/  BSSY.RECONVERGENT B0, `(.L_x_124) ;  /* 0x00000fd000007945 */ /* 0x000fe80003800200 */
[----:B------:R-:W2:Y:S02]  /*7f50*/  LDTM.x64 R4, tmem[UR4+0x40] ;  /* 0x00004004000479ee */ /* 0x000ea40008340000 */
[----:B------:R-:W-:Y:S04]  /*7f60*/  @P6 LEA R0, R0, UR44, 0x3 ;  /* 0x0000002c00006c11 */ /* 0x000fe8000f8e18ff */
[----:B------:R-:W-:Y:S04]  /*7f70*/  @P6 IADD3 R0, PT, PT, R0, 0x70, RZ ;  /* 0x0000007000006810 */ /* 0x000fe80007ffe0ff */
[----:B------:R-:W-:Y:S01]  /*7f80*/  @P6 PRMT R77, R77, 0x654, R0 ;  /* 0x000006544d4d6816 */ /* 0x000fe20000000000 */
[C---:B--2---:R-:W-:Y:S01]  /*7f90*/  FMUL R0, R70.reuse, R4 ;  /* 0x0000000446007220 */ /* 0x044fe20000400000 */
[C---:B------:R-:W-:Y:S01]  /*7fa0*/  FMUL R2, R70.reuse, R5 ;  /* 0x0000000546027220 */ /* 0x040fe20000400000 */
[C---:B------:R-:W-:Y:S01]  /*7fb0*/  FMUL R3, R70.reuse, R6 ;  /* 0x0000000646037220 */ /* 0x040fe20000400000 */
[C---:B------:R-:W-:Y:S01]  /*7fc0*/  FMUL R7, R70.reuse, R7 ;  /* 0x0000000746077220 */ /* 0x040fe20000400000 */
[C---:B------:R-:W-:Y:S01]  /*7fd0*/  FFMA R0, R73.reuse, R72, R0 ;  /* 0x0000004849007223 */ /* 0x040fe20000000000 */
[C---:B------:R-:W-:Y:S01]  /*7fe0*/  FFMA R2, R73.reuse, R75, R2 ;  /* 0x0000004b49027223 */ /* 0x040fe20000000002 */
[--C-:B------:R-:W-:Y:S02]  /*7ff0*/  HADD2.F32 R75, -RZ, R82.reuse.H0_H0 ;  /* 0x20000052ff4b7230 */ /* 0x100fe40000004100 */
[C---:B------:R-:W-:Y:S01]  /*8000*/  FFMA R3, R73.reuse, R74, R3 ;  /* 0x0000004a49037223 */ /* 0x040fe20000000003 */
[----:B------:R-:W-:Y:S01]  /*8010*/  FFMA R7, R73, R76, R7 ;  /* 0x0000004c49077223 */ /* 0x000fe20000000007 */
[----:B------:R-:W-:Y:S01]  /*8020*/  FMUL R4, R70, R8 ;  /* 0x0000000846047220 */ /* 0x000fe20000400000 */
[----:B-1----:R-:W-:Y:S01]  /*8030*/  F2FP.F16.F32.PACK_AB R92, R2, R0 ;  /* 0x00000000025c723e */ /* 0x002fe200000000ff */
[----:B------:R-:W-:Y:S02]  /*8040*/  HADD2.F32 R72, -RZ, R82.H1_H1 ;  /* 0x30000052ff487230 */ /* 0x000fe40000004100 */
[C---:B------:R-:W-:Y:S01]  /*8050*/  FMUL R5, R70.reuse, R9 ;  /* 0x0000000946057220 */ /* 0x040fe20000400000 */
[----:B------:R-:W-:Y:S01]  /*8060*/  F2FP.F16.F32.PACK_AB R93, R7, R3 ;  /* 0x00000003075d723e */ /* 0x000fe200000000ff */
        /* <DEDUP_REMOVED lines=19> */
[----:B------:R1:W-:Y:S01]  /*81a0*/  STS.128 [R165+UR44+0x4400], R92 ;  /* 0x0044005ca5007988 */ /* 0x0003e20008000c2c */
        /* <DEDUP_REMOVED lines=8> */
[C---:B------:R-:W-:Y:S01]  /*8230*/  FMUL R14, R70.reuse, R18 ;  /* 0x00000012460e7220 */ /* 0x040fe20000400000 */
[----:B------:R-:W-:Y:S01]  /*8240*/  F2FP.F16.F32.PACK_AB R101, R15, R10 ;  /* 0x0000000a0f65723e */ /* 0x000fe200000000ff */
[C---:B------:R-:W-:Y:S01]  /*8250*/  FFMA R12, R73.reuse, R3, R12 ;  /* 0x00000003490c7223 */ /* 0x040fe2000000000c */
[--C-:B------:R-:W-:Y:S02]  /*8260*/  HADD2.F32 R3, -RZ, R91.reuse.H0_H0 ;  /* 0x2000005bff037230 */ /* 0x100fe40000004100 */
[C---:B------:R-:W-:Y:S01]  /*8270*/  FFMA R13, R73.reuse, R0, R13 ;  /* 0x00000000490d7223 */ /* 0x040fe2000000000d */
[----:B------:R-:W-:Y:S02]  /*8280*/  HADD2.F32 R2, -RZ, R91.H1_H1 ;  /* 0x3000005bff027230 */ /* 0x000fe40000004100 */
[C---:B------:R-:W-:Y:S01]  /*8290*/  FMUL R19, R70.reuse, R19 ;  /* 0x0000001346137220 */ /* 0x040fe20000400000 */
[--C-:B------:R-:W-:Y:S02]  /*82a0*/  HADD2.F32 R75, -RZ, R96.reuse.H0_H0 ;  /* 0x20000060ff4b7230 */ /* 0x100fe40000004100 */
[----:B------:R-:W-:Y:S01]  /*82b0*/  FFMA R14, R73, R3, R14 ;  /* 0x00000003490e7223 */ /* 0x000fe2000000000e */
[----:B------:R-:W-:Y:S01]  /*82c0*/  F2FP.F16.F32.PACK_AB R102, R13, R12 ;  /* 0x0000000c0d66723e */ /* 0x000fe200000000ff */
        /* <DEDUP_REMOVED lines=38> */
[C---:B------:R-:W-:Y:S01]  /*8530*/  FMUL R31, R70.reuse, R31 ;  /* 0x0000001f461f7220 */ /* 0x040fe20000400000 */
[----:B------:R3:W-:Y:S01]  /*8540*/  STS.128 [R164+0x4400], R108 ;  /* 0x0044006ca4007388 */ /* 0x0007e20000000c00 */
[--C-:B------:R-:W-:Y:S02]  /*8550*/  HADD2.F32 R3, -RZ, R106.reuse.H0_H0 ;  /* 0x2000006aff037230 */ /* 0x100fe40000004100 */
[----:B------:R-:W-:Y:S01]  /*8560*/  FFMA R26, R73, R0, R26 ;  /* 0x00000000491a7223 */ /* 0x000fe2000000001a */
[----:B------:R-:W-:Y:S01]  /*8570*/  HADD2.F32 R0, -RZ, R105.H1_H1 ;  /* 0x30000069ff007230 */ /* 0x000fe20000004100 */
[----:B------:R-:W-:Y:S01]  /*8580*/  F2FP.F16.F32.PACK_AB R116, R25, R24 ;  /* 0x000000181974723e */ /* 0x000fe200000000ff */
[C---:B------:R-:W-:Y:S01]  /*8590*/  FMUL R28, R70.reuse, R32 ;  /* 0x00000020461c7220 */ /* 0x040fe20000400000 */
[----:B------:R-:W-:Y:S02]  /*85a0*/  HADD2.F32 R2, -RZ, R106.H1_H1 ;  /* 0x3000006aff027230 */ /* 0x000fe40000004100 */
[C---:B------:R-:W-:Y:S01]  /*85b0*/  FMUL R29, R70.reuse, R33 ;  /* 0x00000021461d7220 */ /* 0x040fe20000400000 */
[--C-:B------:R-:W-:Y:S02]  /*85c0*/  HADD2.F32 R75, -RZ, R107.reuse.H0_H0 ;  /* 0x2000006bff4b7230 */ /* 0x100fe40000004100 */
[C---:B------:R-:W-:Y:S01]  /*85d0*/  FFMA R31, R73.reuse, R0, R31 ;  /* 0x00000000491f7223 */ /* 0x040fe2000000001f */
[C---:B------:R-:W-:Y:S01]  /*85e0*/  FFMA R28, R73.reuse, R3, R28 ;  /* 0x00000003491c7223 */ /* 0x040fe2000000001c */
[----:B------:R-:W-:Y:S01]  /*85f0*/  FFMA R29, R73, R2, R29 ;  /* 0x00000002491d7223 */ /* 0x000fe2000000001d */
[C---:B------:R-:W-:Y:S01]  /*8600*/  FMUL R30, R70.reuse, R34 ;  /* 0x00000022461e7220 */ /* 0x040fe20000400000 */
[----:B------:R-:W-:Y:S01]  /*8610*/  HADD2.F32 R72, -RZ, R107.H1_H1 ;  /* 0x3000006bff487230 */ /* 0x000fe20000004100 */
[----:B------:R-:W-:Y:S01]  /*8620*/  F2FP.F16.F32.PACK_AB R117, R31, R26 ;  /* 0x0000001a1f75723e */ /* 0x000fe200000000ff */
        /* <DEDUP_REMOVED lines=16> */
[----:B-1----:R-:W-:Y:S01]  /*8730*/  F2FP.F16.F32.PACK_AB R92, R33, R32 ;  /* 0x00000020215c723e */ /* 0x002fe200000000ff */
        /* <DEDUP_REMOVED lines=42> */
[--C-:B------:R-:W-:Y:S02]  /*89e0*/  HADD2.F32 R3, -RZ, R128.reuse.H0_H0 ;  /* 0x20000080ff037230 */ /* 0x100fe40000004100 */
[C---:B------:R-:W-:Y:S01]  /*89f0*/  FFMA R46, R73.reuse, R75, R46 ;  /* 0x0000004b492e7223 */ /* 0x040fe2000000002e */
[C---:B------:R-:W-:Y:S01]  /*8a00*/  FMUL R48, R70.reuse, R52 ;  /* 0x0000003446307220 */ /* 0x040fe20000400000 */
        /* <DEDUP_REMOVED lines=17> */
[C---:B------:R-:W-:Y:S01]  /*8b20*/  FFMA R52, R73.reuse, R0, R52 ;  /* 0x0000000049347223 */ /* 0x040fe20000000034 */
[C---:B------:R-:W-:Y:S01]  /*8b30*/  FFMA R53, R73.reuse, R2, R53 ;  /* 0x0000000249357223 */ /* 0x040fe20000000035 */
[----:B------:R-:W-:Y:S02]  /*8b40*/  HADD2.F32 R0, -RZ, R131.H1_H1 ;  /* 0x30000083ff007230 */ /* 0x000fe40000004100 */
[----:B------:R-:W-:Y:S01]  /*8b50*/  FFMA R54, R73, R3, R54 ;  /* 0x0000000349367223 */ /* 0x000fe20000000036 */
[C---:B------:R-:W-:Y:S01]  /*8b60*/  FMUL R59, R70.reuse, R59 ;  /* 0x0000003b463b7220 */ /* 0x040fe20000400000 */
[--C-:B------:R-:W-:Y:S02]  /*8b70*/  HADD2.F32 R3, -RZ, R136.reuse.H0_H0 ;  /* 0x20000088ff037230 */ /* 0x100fe40000004100 */
[C---:B------:R-:W-:Y:S01]  /*8b80*/  FMUL R56, R70.reuse, R60 ;  /* 0x0000003c46387220 */ /* 0x040fe20000400000 */
[----:B------:R-:W-:Y:S02]  /*8b90*/  HADD2.F32 R2, -RZ, R136.H1_H1 ;  /* 0x30000088ff027230 */ /* 0x000fe40000004100 */
[C---:B------:R-:W-:Y:S01]  /*8ba0*/  FMUL R57, R70.reuse, R61 ;  /* 0x0000003d46397220 */ /* 0x040fe20000400000 */
[--C-:B------:R-:W-:Y:S01]  /*8bb0*/  HADD2.F32 R75, -RZ, R137.reuse.H0_H0 ;  /* 0x20000089ff4b7230 */ /* 0x100fe20000004100 */
[----:B------:R-:W-:Y:S01]  /*8bc0*/  F2FP.F16.F32.PACK_AB R102, R45, R44 ;  /* 0x0000002c2d66723e */ /* 0x000fe200000000ff */
[C---:B------:R-:W-:Y:S01]  /*8bd0*/  FMUL R58, R70.reuse, R62 ;  /* 0x0000003e463a7220 */ /* 0x040fe20000400000 */
[----:B------:R-:W-:Y:S01]  /*8be0*/  F2FP.F16.F32.PACK_AB R103, R51, R46 ;  /* 0x0000002e3367723e */ /* 0x000fe200000000ff */
[C---:B------:R-:W-:Y:S01]  /*8bf0*/  FFMA R59, R73.reuse, R0, R59 ;  /* 0x00000000493b7223 */ /* 0x040fe2000000003b */
[C---:B------:R-:W-:Y:S01]  /*8c00*/  FFMA R56, R73.reuse, R3, R56 ;  /* 0x0000000349387223 */ /* 0x040fe20000000038 */
[----:B------:R-:W-:Y:S02]  /*8c10*/  HADD2.F32 R0, -RZ, R137.H1_H1 ;  /* 0x30000089ff007230 */ /* 0x000fe40000004100 */
[C---:B------:R-:W-:Y:S01]  /*8c20*/  FFMA R57, R73.reuse, R2, R57 ;  /* 0x0000000249397223 */ /* 0x040fe20000000039 */
[----:B------:R1:W-:Y:S01]  /*8c30*/  STS.128 [R170+0x4400], R100 ;  /* 0x00440064aa007388 */ /* 0x0003e20000000c00 */
[C---:B------:R-:W-:Y:S01]  /*8c40*/  FMUL R63, R70.reuse, R63 ;  /* 0x0000003f463f7220 */ /* 0x040fe20000400000 */
[--C-:B------:R-:W-:Y:S02]  /*8c50*/  HADD2.F32 R3, -RZ, R138.reuse.H0_H0 ;  /* 0x2000008aff037230 */ /* 0x100fe40000004100 */
[C---:B------:R-:W-:Y:S01]  /*8c60*/  FFMA R58, R73.reuse, R75, R58 ;  /* 0x0000004b493a7223 */ /* 0x040fe2000000003a */
        /* <DEDUP_REMOVED lines=8> */
[----:B---3--:R-:W-:Y:S01]  /*8cf0*/  F2FP.F16.F32.PACK_AB R108, R49, R48 ;  /* 0x00000030316c723e */ /* 0x008fe200000000ff */
[----:B------:R-:W-:Y:S01]  /*8d00*/  FFMA R60, R73, R3, R60 ;  /* 0x00000003493c7223 */ /* 0x000fe2000000003c */
[----:B------:R-:W-:Y:S01]  /*8d10*/  F2FP.F16.F32.PACK_AB R109, R55, R50 ;  /* 0x00000032376d723e */ /* 0x000fe200000000ff */
[----:B------:R-:W-:Y:S01]  /*8d20*/  FFMA R61, R73, R2, R61 ;  /* 0x00000002493d7223 */ /* 0x000fe2000000003d */
[----:B------:R-:W-:Y:S01]  /*8d30*/  F2FP.F16.F32.PACK_AB R110, R53, R52 ;  /* 0x00000034356e723e */ /* 0x000fe200000000ff */
[----:B------:R-:W-:Y:S01]  /*8d40*/  FFMA R62, R73, R75, R62 ;  /* 0x0000004b493e7223 */ /* 0x000fe2000000003e */
[----:B------:R-:W-:Y:S01]  /*8d50*/  F2FP.F16.F32.PACK_AB R111, R59, R54 ;  /* 0x000000363b6f723e */ /* 0x000fe200000000ff */
[----:B------:R-:W-:Y:S01]  /*8d60*/  FFMA R67, R73, R72, R67 ;  /* 0x0000004849437223 */ /* 0x000fe20000000043 */
[----:B----4-:R-:W-:Y:S02]  /*8d70*/  F2FP.F16.F32.PACK_AB R116, R57, R56 ;  /* 0x000000383974723e */ /* 0x010fe400000000ff */
[----:B------:R-:W-:Y:S01]  /*8d80*/  F2FP.F16.F32.PACK_AB R117, R63, R58 ;  /* 0x0000003a3f75723e */ /* 0x000fe200000000ff */
[----:B------:R1:W-:Y:S01]  /*8d90*/  STS.128 [R153+0x4400], R108 ;  /* 0x0044006c99007388 */ /* 0x0003e20000000c00 */
[----:B------:R-:W-:Y:S02]  /*8da0*/  F2FP.F16.F32.PACK_AB R118, R61, R60 ;  /* 0x0000003c3d76723e */ /* 0x000fe400000000ff */
[----:B------:R-:W-:Y:S02]  /*8db0*/  F2FP.F16.F32.PACK_AB R119, R67, R62 ;  /* 0x0000003e4377723e */ /* 0x000fe400000000ff */
[----:B------:R-:W-:Y:S02]  /*8dc0*/  LEA R0, R78, UR44, 0x3 ;  /* 0x0000002c4e007c11 */ /* 0x000fe4000f8e18ff */
[----:B------:R-:W-:Y:S01]  /*8dd0*/  @P6 SHF.L.U32 R3, R157, 0x1f, RZ ;  /* 0x0000001f9d036819 */ /* 0x000fe200000006ff */
        /* <DEDUP_REMOVED lines=10> */
[----:B------:R-:W-:Y:S02]  /*8e80*/  UIADD3 UR9, UPT, UPT, UR49, 0x40, URZ ;  /* 0x0000004031097890 */ /* 0x000fe4000fffe0ff */
[----:B------:R-:W-:Y:S01]  /*8e90*/  UIADD3 UR8, UPT, UPT, UR44, 0x4400, URZ ;  /* 0x000044002c087890 */ /* 0x000fe2000fffe0ff */
[----:B------:R-:W-:Y:S01]  /*8ea0*/  UMOV UR10, UR50 ;  /* 0x00000032000a7c82 */ /* 0x000fe20008000000 */
[----:B------:R-:W-:Y:S01]  /*8eb0*/  UMOV UR11, UR36 ;  /* 0x00000024000b7c82 */ /* 0x000fe20008000000 */
[----:B--2---:R-:W-:Y:S04]  /*8ec0*/  UIADD3 UR4, UP0, UPT, UR6, 0x680, URZ ;  /* 0x0000068006047890 */ /* 0x004fe8000ff1e0ff */
[----:B------:R-:W-:Y:S09]  /*8ed0*/  UIADD3.X UR5, UPT, UPT, URZ, UR7, URZ, UP0, !UPT ;  /* 0x00000007ff057290 */ /* 0x000ff200087fe4ff */
[----:B------:R2:W-:Y:S01]  /*8ee0*/  UTMASTG.3D [UR8], [UR4] ;  /* 0x00000008040073b5 */ /* 0x0005e20008010000 */
[----:B------:R0:W-:Y:S01]  /*8ef0*/  UTMACMDFLUSH ;  /* 0x00000000000079b7 */ /* 0x0001e20000000000 */
[----:B--2---:R-:W-:Y:S04]  /*8f00*/  DEPBAR.LE SB0, 0x1 ;  /* 0x000080400000791a */ /* 0x004fe80000000000 */
.L_x_125:
[----:B------:R-:W-:Y:S05]  /*8f10*/  BSYNC.RECONVERGENT B0 ;  /* 0x0000000000007941 */ /* 0x000fea0003800200 */
.L_x_124:
[----:B------:R-:W-:Y:S01]  /*8f20*/  BAR.SYNC.DEFER_BLOCKING 0x1, 0x80 ;  /* 0x0042000000007b1d */ /* 0x000fe20000010000 */
[----:B------:R-:W-:Y:S04]  /*8f30*/  UIADD3 UR4, UPT, UPT, UR46, 0x1, URZ ;  /* 0x000000012e047890 */ /* 0x000fe8000fffe0ff */
[----:B------:R-:W-:Y:S04]  /*8f40*/  UISETP.NE.AND UP0, UPT, UR4, 0x4, UPT ;  /* 0x000000040400788c */ /* 0x000fe8000bf05270 */
[----:B------:R-:W-:Y:S01]  /*8f50*/  USEL UR45, UR4, URZ, UP0 ;  /* 0x000000ff042d7287 */ /* 0x000fe20008000000 */
[----:B------:R2:W-:Y:S01]  /*8f60*/  @P6 SYNCS.ARRIVE.TRANS64.RED.A1T0 RZ, [R77+URZ], RZ ;  /* 0x000000ff4dff69a7 */ /* 0x0005e200081004ff */
[----:B------:R-:W-:Y:S01]  /*8f70*/  BSSY B1, `(.L_x_126) ;  /* 0x0000020000017945 */ /* 0x000fe20003800000 */
[----:B------:R-:W3:Y:S02]  /*8f80*/  @P6 SYNCS.PHASECHK.TRANS64.TRYWAIT P0, [R0+URZ+0x50], R3 ;  /* 0x00005003000065a7 */ /* 0x000ee400080011ff */
[----:B---3--:R-:W-:Y:S01]  /*8f90*/  @P6 SEL R84, RZ, 0x1, !P0 ;  /* 0x00000001ff546807 */ /* 0x008fe20004000000 */
[----:B--2---:R-:W-:Y:S06]  /*8fa0*/  @!P6 BRA `(.L_x_127) ;  /* 0x000000000070e947 */ /* 0x004fec0003800000 */
[----:B------:R-:W-:Y:S01]  /*8fb0*/  ISETP.NE.AND P1, PT, R86, RZ, PT ;  /* 0x000000ff5600720c */ /* 0x000fe20003f25270 */
[----:B------:R-:W-:Y:S01]  /*8fc0*/  BSSY B0, `(.L_x_128) ;  /* 0x000000b000007945 */ /* 0x000fe20003800000 */
[----:B------:R-:W-:Y:S11]  /*8fd0*/  ISETP.NE.AND P0, PT, R84, RZ, PT ;  /* 0x000000ff5400720c */ /* 0x000ff60003f05270 */
[----:B------:R-:W-:Y:S05]  /*8fe0*/  @P1 IMAD R5, R78, 0x4000, R165 ;  /* 0x000040004e051824 */ /* 0x000fea00078e02a5 */
[----:B------:R-:W-:Y:S04]  /*8ff0*/  @P1 IADD3 R6, PT, PT, R5, UR44, RZ ;  /* 0x0000002c05061c10 */ /* 0x000fe8000fffe0ff */
[----:B------:R-:W-:Y:S01]  /*9000*/  @P1 IADD3 R4, PT, PT, R85, R6, RZ ;  /* 0x0000000655041210 */ /* 0x000fe20007ffe0ff */
[--C-:B------:R-:W-:Y:S02]  /*9010*/  @P1 IMAD.IADD R2, R79, 0x1, R6.reuse ;  /* 0x000000014f021824 */ /* 0x100fe400078e0206 */
[----:B------:R-:W-:Y:S01]  /*9020*/  @P1 IMAD.IADD R3, R87, 0x1, R6 ;  /* 0x0000000157031824 */ /* 0x000fe200078e0206 */
[----:B------:R-:W-:Y:S06]  /*9030*/  @P0 BRA `(.L_x_129) ;  /* 0x00000000000c0947 */ /* 0x000fec0003800000 */
[----:B------:R-:W-:Y:S04]  /*9040*/  SHF.L.U32 R7, R157, 0x1f, RZ ;  /* 0x0000001f9d077819 */ /* 0x000fe800000006ff */
[----:B------:R-:W2:Y:S02]  /*9050*/  SYNCS.PHASECHK.TRANS64.TRYWAIT P0, [R0+URZ+0x50], R7 ;  /* 0x00005007000075a7 */ /* 0x000ea400080011ff */
[----:B--2---:R-:W-:Y:S05]  /*9060*/  @!P0 BRA `(.L_x_130) ;  /* 0x00000034008c8947 */ /* 0x004fea0003800000 */
.L_x_129:
[----:B------:R-:W-:Y:S05]  /*9070*/  BSYNC B0 ;  /* 0x0000000000007941 */ /* 0x000fea0003800000 */
.L_x_128:
        /* <DEDUP_REMOVED lines=15> */
.L_x_127:
[----:B------:R-:W-:Y:S05]  /*9170*/  BSYNC B1 ;  /* 0x0000000000017941 */ /* 0x000fea0003800000 */
.L_x_126:
[----:B---3--:R-:W-:Y:S05]  /*9180*/  VIADD R0, R71, 0x80 ;  /* 0x0000008047007836 */ /* 0x008fea0000000000 */
[----:B------:R-:W-:Y:S04]  /*9190*/  SHF.R.U32.HI R0, RZ, 0x15, R0 ;  /* 0x00000015ff007819 */ /* 0x000fe80000011600 */
[----:B------:R-:W-:Y:S11]  /*91a0*/  LOP3.LUT P0, RZ, R0, 0x3, R147, 0x48, !PT ;  /* 0x0000000300ff7812 */ /* 0x000ff60007804893 */
[----:B------:R-:W-:Y:S02]  /*91b0*/  @!UPT UIADD3 URZ, UPT, UPT, URZ, URZ, URZ ;  /* 0x000000fffffff290 */ /* 0x000fe4000fffe0ff */
[----:B------:R-:W-:Y:S05]  /*91c0*/  @!P0 BRA `(.L_x_131) ;  /* 0x0000000000408947 */ /* 0x000fea0003800000 */
[----:B------:R-:W3:Y:S01]  /*91d0*/  LDCU.64 UR8, c[0x4][0x70] ;  /* 0x01000e00ff0877ac */ /* 0x000ee20008000a00 */
[----:B------:R-:W-:Y:S01]  /*91e0*/  MOV R3, 0x0 ;  /* 0x0000000000037802 */ /* 0x000fe20000000f00 */
[----:B------:R-:W-:Y:S02]  /*91f0*/  HFMA2 R12, -RZ, RZ, 0, 5.9604644775390625e-08 ;  /* 0x00000001ff0c7431 */ /* 0x000fe400000001ff */
[----:B------:R-:W-:Y:S02]  /*9200*/  IMAD.MOV.U32 R8, RZ, RZ, 0x192 ;  /* 0x00000192ff087424 */ /* 0x000fe400078e00ff */
[----:B------:R-:W-:Y:S01]  /*9210*/  IMAD.MOV.U32 R13, RZ, RZ, RZ ;  /* 0x000000ffff0d7224 */ /* 0x000fe200078e00ff */
[----:B------:R-:W5:Y:S01]  /*9220*/  LDCU.64 UR6, c[0x4][0x78] ;  /* 0x01000f00ff0677ac */ /* 0x000f620008000a00 */
[----:B------:R-:W1:Y:S01]  /*9230*/  LDC.64 R2, c[0x4][R3] ;  /* 0x0100000003027b82 */ /* 0x000e620000000a00 */
[----:B------:R-:W2:Y:S01]  /*9240*/  LDCU.64 UR4, c[0x4][0x10] ;  /* 0x01000200ff0477ac */ /* 0x000ea20008000a00 */
[----:B---3--:R-:W-:Y:S01]  /*9250*/  MOV R5, UR9 ;  /* 0x0000000900057c02 */ /* 0x008fe20008000f00 */
[----:B------:R-:W-:Y:S01]  /*9260*/  IMAD.U32 R4, RZ, RZ, UR8 ;  /* 0x00000008ff047e24 */ /* 0x000fe2000f8e00ff */
[----:B-----5:R-:W-:Y:S01]  /*9270*/  MOV R7, UR7 ;  /* 0x0000000700077c02 */ /* 0x020fe20008000f00 */
[----:B------:R-:W-:Y:S01]  /*9280*/  IMAD.U32 R6, RZ, RZ, UR6 ;  /* 0x00000006ff067e24 */ /* 0x000fe2000f8e00ff */
[----:B--2---:R-:W-:Y:S01]  /*9290*/  MOV R11, UR5 ;  /* 0x00000005000b7c02 */ /* 0x004fe20008000f00 */
[----:B------:R-:W-:Y:S02]  /*92a0*/  IMAD.U32 R10, RZ, RZ, UR4 ;  /* 0x00000004ff0a7e24 */ /* 0x000fe4000f8e00ff */
[----:B------:R-:W-:Y:S07]  /*92b0*/  LEPC R20, `(.L_x_131) ;  /* 0x000000001014794e */ /* 0x000fee0000000000 */
[----:B-1--4-:R-:W-:Y:S05]  /*92c0*/  CALL.ABS.NOINC R2 ;  /* 0x0000000002007343 */ /* 0x012fea0003c00000 */
.L_x_131:
[----:B------:R-:W-:Y:S05]  /*92d0*/  WARPSYNC.ALL ;  /* 0x0000000000007948 */ /* 0x000fea0003800000 */
[----:B------:R-:W-:Y:S01]  /*92e0*/  R2UR UR4, R71 ;  /* 0x00000000470472ca */ /* 0x000fe200000e0000 */
[--C-:B----4-:R-:W-:Y:S01]  /*92f0*/  HADD2.F32 R72, -RZ, R80.reuse.H0_H0 ;  /* 0x20000050ff487230 */ /* 0x110fe20000004100 */
[----:B------:R-:W-:Y:S01]  /*9300*/  ISETP.NE.AND P6, PT, R163, RZ, PT ;  /* 0x000000ffa300720c */ /* 0x000fe20003fc5270 */
[----:B------:R-:W-:Y:S01]  /*9310*/  HADD2.F32 R75, -RZ, R80.H1_H1 ;  /* 0x30000050ff4b7230 */ /* 0x000fe20000004100 */
[----:B------:R-:W-:Y:S01]  /*9320*/  MOV R3, UR45 ;  /* 0x0000002d00037c02 */ /* 0x000fe20008000f00 */
[----:B------:R-:W-:Y:S01]  /*9330*/  BSSY.RECONVERGENT B0, `(.L_x_132) ;  /* 0x0000101000007945 */ /* 0x000fe20003800200 */
[----:B------:R-:W-:Y:S02]  /*9340*/  MOV R74, UR47 ;  /* 0x0000002f004a7c02 */ /* 0x000fe40008000f00 */
[----:B------:R-:W-:Y:S05]  /*9350*/  ISETP.NE.AND P0, PT, R160, RZ, PT ;  /* 0x000000ffa000720c */ /* 0x000fea0003f05270 */
[----:B------:R-:W3:Y:S02]  /*9360*/  LDTM.x64 R4, tmem[UR4+0x80] ;  /* 0x00008004000479ee */ /* 0x000ee40008340000 */
[----:B------:R-:W-:Y:S04]  /*9370*/  @P6 LEA R3, R3, UR44, 0x3 ;  /* 0x0000002c03036c11 */ /* 0x000fe8000f8e18ff */
[----:B------:R-:W-:Y:S04]  /*9380*/  @P6 IADD3 R3, PT, PT, R3, 0x70, RZ ;  /* 0x0000007003036810 */ /* 0x000fe80007ffe0ff */
[----:B------:R-:W-:Y:S01]  /*9390*/  @P6 PRMT R74, R74, 0x654, R3 ;  /* 0x000006544a4a6816 */ /* 0x000fe20000000003 */
[C---:B---3--:R-:W-:Y:S01]  /*93a0*/  FMUL R0, R70.reuse, R4 ;  /* 0x0000000446007220 */ /* 0x048fe20000400000 */
[C---:B------:R-:W-:Y:S01]  /*93b0*/  FMUL R3, R70.reuse, R6 ;  /* 0x0000000646037220 */ /* 0x040fe20000400000 */
[C---:B------:R-:W-:Y:S01]  /*93c0*/  FMUL R4, R70.reuse, R8 ;  /* 0x0000000846047220 */ /* 0x040fe20000400000 */
[C---:B------:R-:W-:Y:S01]  /*93d0*/  FMUL R6, R70.reuse, R10 ;  /* 0x0000000a46067220 */ /* 0x040fe20000400000 */
[C---:B------:R-:W-:Y:S01]  /*93e0*/  FFMA R0, R73.reuse, R72, R0 ;  /* 0x0000004849007223 */ /* 0x040fe20000000000 */
[C---:B------:R-:W-:Y:S01]  /*93f0*/  FMUL R8, R70.reuse, R12 ;  /* 0x0000000c46087220 */ /* 0x040fe20000400000 */
        /* <DEDUP_REMOVED lines=38> */
[--C-:B------:R-:W-:Y:S02]  /*9660*/  HADD2.F32 R64, -RZ, R81.reuse.H0_H0 ;  /* 0x20000051ff407230 */ /* 0x100fe40000004100 */
[C---:B------:R-:W-:Y:S01]  /*9670*/  FMUL R49, R70.reuse, R53 ;  /* 0x0000003546317220 */ /* 0x040fe20000400000 */
[C---:B------:R-:W-:Y:S01]  /*9680*/  FMUL R62, R70.reuse, R66 ;  /* 0x00000042463e7220 */ /* 0x040fe20000400000 */
[----:B------:R-:W-:Y:S02]  /*9690*/  HADD2.F32 R66, -RZ, R81.H1_H1 ;  /* 0x30000051ff427230 */ /* 0x000fe40000004100 */
[C---:B------:R-:W-:Y:S01]  /*96a0*/  FMUL R53, R70.reuse, R57 ;  /* 0x0000003946357220 */ /* 0x040fe20000400000 */
[C---:B------:R-:W-:Y:S01]  /*96b0*/  FMUL R7, R70.reuse, R7 ;  /* 0x0000000746077220 */ /* 0x040fe20000400000 */
[C---:B------:R-:W-:Y:S01]  /*96c0*/  FMUL R57, R70.reuse, R61 ;  /* 0x0000003d46397220 */ /* 0x040fe20000400000 */
[----:B------:R-:W-:Y:S01]  /*96d0*/  FMUL R61, R70, R65 ;  /* 0x00000041463d7220 */ /* 0x000fe20000400000 */
[--C-:B------:R-:W-:Y:S02]  /*96e0*/  HADD2.F32 R65, -RZ, R82.reuse.H0_H0 ;  /* 0x20000052ff417230 */ /* 0x100fe40000004100 */
[C---:B------:R-:W-:Y:S01]  /*96f0*/  FFMA R2, R73.reuse, R75, R2 ;  /* 0x0000004b49027223 */ /* 0x040fe20000000002 */
[C---:B------:R-:W-:Y:S01]  /*9700*/  FFMA R3, R73.reuse, R64, R3 ;  /* 0x0000004049037223 */ /* 0x040fe20000000003 */
[----:B------:R-:W-:Y:S02]  /*9710*/  HADD2.F32 R64, -RZ, R82.H1_H1 ;  /* 0x30000052ff407230 */ /* 0x000fe40000004100 */
[C---:B------:R-:W-:Y:S01]  /*9720*/  FFMA R7, R73.reuse, R66, R7 ;  /* 0x0000004249077223 */ /* 0x040fe20000000007 */
[----:B------:R-:W-:Y:S01]  /*9730*/  FFMA R4, R73, R65, R4 ;  /* 0x0000004149047223 */ /* 0x000fe20000000004 */
[--C-:B------:R-:W-:Y:S01]  /*9740*/  HADD2.F32 R65, -RZ, R83.reuse.H0_H0 ;  /* 0x20000053ff417230 */ /* 0x100fe20000004100 */
[----:B-1----:R-:W-:Y:S01]  /*9750*/  F2FP.F16.F32.PACK_AB R92, R2, R0 ;  /* 0x00000000025c723e */ /* 0x002fe200000000ff */
[----:B------:R-:W-:Y:S01]  /*9760*/  HADD2.F32 R0, -RZ, R83.H1_H1 ;  /* 0x30000053ff007230 */ /* 0x000fe20000004100 */
[----:B------:R-:W-:Y:S01]  /*9770*/  F2FP.F16.F32.PACK_AB R93, R7, R3 ;  /* 0x00000003075d723e */ /* 0x000fe200000000ff */
[--C-:B--2---:R-:W-:Y:S02]  /*9780*/  HADD2.F32 R3, -RZ, R88.reuse.H0_H0 ;  /* 0x20000058ff037230 */ /* 0x104fe40000004100 */
[C---:B------:R-:W-:Y:S01]  /*9790*/  FMUL R11, R70.reuse, R11 ;  /* 0x0000000b460b7220 */ /* 0x040fe20000400000 */
[----:B------:R-:W-:Y:S02]  /*97a0*/  HADD2.F32 R2, -RZ, R88.H1_H1 ;  /* 0x30000058ff027230 */ /* 0x000fe40000004100 */
[C---:B------:R-:W-:Y:S01]  /*97b0*/  FFMA R5, R73.reuse, R64, R5 ;  /* 0x0000004049057223 */ /* 0x040fe20000000005 */
[C---:B------:R-:W-:Y:S01]  /*97c0*/  FFMA R6, R73.reuse, R65, R6 ;  /* 0x0000004149067223 */ /* 0x040fe20000000006 */
[C---:B------:R-:W-:Y:S01]  /*97d0*/  FFMA R11, R73.reuse, R0, R11 ;  /* 0x00000000490b7223 */ /* 0x040fe2000000000b */
[--C-:B------:R-:W-:Y:S02]  /*97e0*/  HADD2.F32 R0, -RZ, R89.reuse.H0_H0 ;  /* 0x20000059ff007230 */ /* 0x100fe40000004100 */
[C---:B------:R-:W-:Y:S01]  /*97f0*/  FFMA R8, R73.reuse, R3, R8 ;  /* 0x0000000349087223 */ /* 0x040fe20000000008 */
[--C-:B------:R-:W-:Y:S02]  /*9800*/  HADD2.F32 R3, -RZ, R90.reuse.H0_H0 ;  /* 0x2000005aff037230 */ /* 0x100fe40000004100 */
[C---:B------:R-:W-:Y:S01]  /*9810*/  FFMA R9, R73.reuse, R2, R9 ;  /* 0x0000000249097223 */ /* 0x040fe20000000009 */
[----:B------:R-:W-:Y:S02]  /*9820*/  HADD2.F32 R2, -RZ, R89.H1_H1 ;  /* 0x30000059ff027230 */ /* 0x000fe40000004100 */
[C---:B------:R-:W-:Y:S01]  /*9830*/  FMUL R15, R70.reuse, R15 ;  /* 0x0000000f460f7220 */ /* 0x040fe20000400000 */
[----:B------:R-:W-:Y:S01]  /*9840*/  FFMA R10, R73, R0, R10 ;  /* 0x00000000490a7223 */ /* 0x000fe2000000000a */
[----:B------:R-:W-:Y:S01]  /*9850*/  HADD2.F32 R0, -RZ, R90.H1_H1 ;  /* 0x3000005aff007230 */ /* 0x000fe20000004100 */
[----:B------:R-:W-:Y:S01]  /*9860*/  F2FP.F16.F32.PACK_AB R94, R5, R4 ;  /* 0x00000004055e723e */ /* 0x000fe200000000ff */
[--C-:B------:R-:W-:Y:S02]  /*9870*/  HADD2.F32 R5, -RZ, R96.reuse.H0_H0 ;  /* 0x20000060ff057230 */ /* 0x100fe40000004100 */
[C---:B------:R-:W-:Y:S01]  /*9880*/  FFMA R15, R73.reuse, R2, R15 ;  /* 0x00000002490f7223 */ /* 0x040fe2000000000f */
[--C-:B------:R-:W-:Y:S02]  /*9890*/  HADD2.F32 R2, -RZ, R91.reuse.H1_H1 ;  /* 0x3000005bff027230 */ /* 0x100fe40000004100 */
[C---:B------:R-:W-:Y:S01]  /*98a0*/  FFMA R12, R73.reuse, R3, R12 ;  /* 0x00000003490c7223 */ /* 0x040fe2000000000c */
[----:B------:R-:W-:Y:S02]  /*98b0*/  HADD2.F32 R3, -RZ, R91.H0_H0 ;  /* 0x2000005bff037230 */ /* 0x000fe40000004100 */
[C---:B------:R-:W-:Y:S01]  /*98c0*/  FMUL R19, R70.reuse, R19 ;  /* 0x0000001346137220 */ /* 0x040fe20000400000 */
[----:B------:R-:W-:Y:S02]  /*98d0*/  HADD2.F32 R4, -RZ, R99.H1_H1 ;  /* 0x30000063ff047230 */ /* 0x000fe40000004100 */
[C---:B------:R-:W-:Y:S01]  /*98e0*/  FFMA R13, R73.reuse, R0, R13 ;  /* 0x00000000490d7223 */ /* 0x040fe2000000000d */
[----:B------:R-:W-:Y:S02]  /*98f0*/  HADD2.F32 R0, -RZ, R96.H1_H1 ;  /* 0x30000060ff007230 */ /* 0x000fe40000004100 */
[C---:B------:R-:W-:Y:S01]  /*9900*/  FFMA R14, R73.reuse, R3, R14 ;  /* 0x00000003490e7223 */ /* 0x040fe2000000000e */
[--C-:B------:R-:W-:Y:S02]  /*9910*/  HADD2.F32 R3, -RZ, R98.reuse.H0_H0 ;  /* 0x20000062ff037230 */ /* 0x100fe40000004100 */
[C---:B------:R-:W-:Y:S01]  /*9920*/  FFMA R19, R73.reuse, R2, R19 ;  /* 0x0000000249137223 */ /* 0x040fe20000000013 */
[----:B------:R-:W-:Y:S02]  /*9930*/  HADD2.F32 R2, -RZ, R97.H0_H0 ;  /* 0x20000061ff027230 */ /* 0x000fe40000004100 */
[C---:B------:R-:W-:Y:S01]  /*9940*/  FFMA R16, R73.reuse, R5, R16 ;  /* 0x0000000549107223 */ /* 0x040fe20000000010 */
[----:B------:R-:W-:Y:S02]  /*9950*/  HADD2.F32 R5, -RZ, R99.H0_H0 ;  /* 0x20000063ff057230 */ /* 0x000fe40000004100 */
[C---:B------:R-:W-:Y:S01]  /*9960*/  FFMA R17, R73.reuse, R0, R17 ;  /* 0x0000000049117223 */ /* 0x040fe20000000011 */
[----:B------:R-:W-:Y:S02]  /*9970*/  HADD2.F32 R0, -RZ, R97.H1_H1 ;  /* 0x30000061ff007230 */ /* 0x000fe40000004100 */
[C---:B------:R-:W-:Y:S01]  /*9980*/  FMUL R23, R70.reuse, R23 ;  /* 0x0000001746177220 */ /* 0x040fe20000400000 */
[C---:B------:R-:W-:Y:S01]  /*9990*/  FFMA R18, R73.reuse, R2, R18 ;  /* 0x0000000249127223 */ /* 0x040fe20000000012 */
[----:B------:R-:W-:Y:S02]  /*99a0*/  HADD2.F32 R2, -RZ, R98.H1_H1 ;  /* 0x30000062ff027230 */ /* 0x000fe40000004100 */
[C---:B------:R-:W-:Y:S01]  /*99b0*/  FMUL R27, R70.reuse, R27 ;  /* 0x0000001b461b7220 */ /* 0x040fe20000400000 */
[C---:B------:R-:W-:Y:S01]  /*99c0*/  FFMA R23, R73.reuse, R0, R23 ;  /* 0x0000000049177223 */ /* 0x040fe20000000017 */
[----:B------:R-:W-:Y:S02]  /*99d0*/  HADD2.F32 R0, -RZ, R104.H0_H0 ;  /* 0x20000068ff007230 */ /* 0x000fe40000004100 */
[C---:B------:R-:W-:Y:S01]  /*99e0*/  FFMA R20, R73.reuse, R3, R20 ;  /* 0x0000000349147223 */ /* 0x040fe20000000014 */
[----:B------:R-:W-:Y:S02]  /*99f0*/  HADD2.F32 R3, -RZ, R106.H0_H0 ;  /* 0x2000006aff037230 */ /* 0x000fe40000004100 */
[C---:B------:R-:W-:Y:S01]  /*9a00*/  FFMA R21, R73.reuse, R2, R21 ;  /* 0x0000000249157223 */ /* 0x040fe20000000015 */
[C---:B------:R-:W-:Y:S01]  /*9a10*/  FFMA R22, R73.reuse, R5, R22 ;  /* 0x0000000549167223 */ /* 0x040fe20000000016 */
[C---:B------:R-:W-:Y:S01]  /*9a20*/  FFMA R27, R73.reuse, R4, R27 ;  /* 0x00000004491b7223 */ /* 0x040fe2000000001b */
[C---:B------:R-:W-:Y:S01]  /*9a30*/  FFMA R24, R73.reuse, R0, R24 ;  /* 0x0000000049187223 */ /* 0x040fe20000000018 */
[----:B------:R-:W-:Y:S02]  /*9a40*/  HADD2.F32 R2, -RZ, R104.H1_H1 ;  /* 0x30000068ff027230 */ /* 0x000fe40000004100 */
[C---:B------:R-:W-:Y:S01]  /*9a50*/  FMUL R31, R70.reuse, R31 ;  /* 0x0000001f461f7220 */ /* 0x040fe20000400000 */
[----:B------:R-:W-:Y:S02]  /*9a60*/  HADD2.F32 R0, -RZ, R105.H0_H0 ;  /* 0x20000069ff007230 */ /* 0x000fe40000004100 */
[C---:B------:R-:W-:Y:S01]  /*9a70*/  FMUL R35, R70.reuse, R35 ;  /* 0x0000002346237220 */ /* 0x040fe20000400000 */
[----:B------:R-:W-:Y:S02]  /*9a80*/  HADD2.F32 R5, -RZ, R107.H0_H0 ;  /* 0x2000006bff057230 */ /* 0x000fe40000004100 */
[C---:B------:R-:W-:Y:S01]  /*9a90*/  FFMA R25, R73.reuse, R2, R25 ;  /* 0x0000000249197223 */ /* 0x040fe20000000019 */
[----:B------:R-:W-:Y:S02]  /*9aa0*/  HADD2.F32 R2, -RZ, R106.H1_H1 ;  /* 0x3000006aff027230 */ /* 0x000fe40000004100 */
[----:B------:R-:W-:Y:S01]  /*9ab0*/  FFMA R26, R73, R0, R26 ;  /* 0x00000000491a7223 */ /* 0x000fe2000000001a */
[----:B------:R-:W-:Y:S02]  /*9ac0*/  HADD2.F32 R0, -RZ, R105.H1_H1 ;  /* 0x30000069ff007230 */ /* 0x000fe40000004100 */
[C---:B------:R-:W-:Y:S01]  /*9ad0*/  FMUL R39, R70.reuse, R39 ;  /* 0x0000002746277220 */ /* 0x040fe20000400000 */
[----:B------:R-:W-:Y:S01]  /*9ae0*/  HADD2.F32 R4, -RZ, R107.H1_H1 ;  /* 0x3000006bff047230 */ /* 0x000fe20000004100 */
[----:B------:R-:W-:Y:S01]  /*9af0*/  F2FP.F16.F32.PACK_AB R95, R11, R6 ;  /* 0x000000060b5f723e */ /* 0x000fe200000000ff */
[C---:B------:R-:W-:Y:S01]  /*9b00*/  FMUL R43, R70.reuse, R43 ;  /* 0x0000002b462b7220 */ /* 0x040fe20000400000 */
[C---:B------:R-:W-:Y:S01]  /*9b10*/  FFMA R31, R73.reuse, R0, R31 ;  /* 0x00000000491f7223 */ /* 0x040fe2000000001f */
[--C-:B------:R-:W-:Y:S02]  /*9b20*/  HADD2.F32 R0, -RZ, R112.reuse.H0_H0 ;  /* 0x20000070ff007230 */ /* 0x100fe40000004100 */
[C---:B------:R-:W-:Y:S01]  /*9b30*/  FFMA R28, R73.reuse, R3, R28 ;  /* 0x00000003491c7223 */ /* 0x040fe2000000001c */
[----:B------:R1:W-:Y:S01]  /*9b40*/  STS.128 [R165+UR44+0x8400], R92 ;  /* 0x0084005ca5007988 */ /* 0x0003e20008000c2c */
[C---:B------:R-:W-:Y:S01]  /*9b50*/  FFMA R29, R73.reuse, R2, R29 ;  /* 0x00000002491d7223 */ /* 0x040fe2000000001d */
[C---:B------:R-:W-:Y:S01]  /*9b60*/  FFMA R30, R73.reuse, R5, R30 ;  /* 0x00000005491e7223 */ /* 0x040fe2000000001e */
[C---:B------:R-:W-:Y:S01]  /*9b70*/  FFMA R35, R73.reuse, R4, R35 ;  /* 0x0000000449237223 */ /* 0x040fe20000000023 */
[----:B------:R-:W-:Y:S02]  /*9b80*/  HADD2.F32 R2, -RZ, R112.H1_H1 ;  /* 0x30000070ff027230 */ /* 0x000fe40000004100 */
[----:B------:R-:W-:Y:S01]  /*9b90*/  FFMA R32, R73, R0, R32 ;  /* 0x0000000049207223 */ /* 0x000fe20000000020 */
[--C-:B------:R-:W-:Y:S01]  /*9ba0*/  HADD2.F32 R3, -RZ, R113.reuse.H0_H0 ;  /* 0x20000071ff037230 */ /* 0x100fe20000004100 */
[----:B------:R-:W-:Y:S01]  /*9bb0*/  F2FP.F16.F32.PACK_AB R8, R9, R8 ;  /* 0x000000080908723e */ /* 0x000fe200000000ff */
[----:B------:R-:W-:Y:S02]  /*9bc0*/  HADD2.F32 R0, -RZ, R113.H1_H1 ;  /* 0x30000071ff007230 */ /* 0x000fe40000004100 */
[C---:B------:R-:W-:Y:S01]  /*9bd0*/  FFMA R33, R73.reuse, R2, R33 ;  /* 0x0000000249217223 */ /* 0x040fe20000000021 */
[--C-:B------:R-:W-:Y:S02]  /*9be0*/  HADD2.F32 R5, -RZ, R115.reuse.H0_H0 ;  /* 0x20000073ff057230 */ /* 0x100fe40000004100 */
[C---:B------:R-:W-:Y:S01]  /*9bf0*/  FFMA R34, R73.reuse, R3, R34 ;  /* 0x0000000349227223 */ /* 0x040fe20000000022 */
[--C-:B------:R-:W-:Y:S02]  /*9c00*/  HADD2.F32 R3, -RZ, R114.reuse.H0_H0 ;  /* 0x20000072ff037230 */ /* 0x100fe40000004100 */
[----:B------:R-:W-:Y:S01]  /*9c10*/  FFMA R39, R73, R0, R39 ;  /* 0x0000000049277223 */ /* 0x000fe20000000027 */
[----:B------:R-:W-:Y:S01]  /*9c20*/  HADD2.F32 R0, -RZ, R114.H1_H1 ;  /* 0x30000072ff007230 */ /* 0x000fe20000004100 */
[----:B------:R-:W-:Y:S01]  /*9c30*/  F2FP.F16.F32.PACK_AB R9, R15, R10 ;  /* 0x0000000a0f09723e */ /* 0x000fe200000000ff */
[----:B------:R-:W-:Y:S02]  /*9c40*/  HADD2.F32 R2, -RZ, R115.H1_H1 ;  /* 0x30000073ff027230 */ /* 0x000fe40000004100 */
[C---:B------:R-:W-:Y:S01]  /*9c50*/  FFMA R36, R73.reuse, R3, R36 ;  /* 0x0000000349247223 */ /* 0x040fe20000000024 */
[--C-:B------:R-:W-:Y:S02]  /*9c60*/  HADD2.F32 R3, -RZ, R121.reuse.H0_H0 ;  /* 0x20000079ff037230 */ /* 0x100fe40000004100 */
[C---:B------:R-:W-:Y:S01]  /*9c70*/  FFMA R37, R73.reuse, R0, R37 ;  /* 0x0000000049257223 */ /* 0x040fe20000000025 */
[C---:B------:R-:W-:Y:S01]  /*9c80*/  FFMA R38, R73.reuse, R5, R38 ;  /* 0x0000000549267223 */ /* 0x040fe20000000026 */
[--C-:B------:R-:W-:Y:S02]  /*9c90*/  HADD2.F32 R0, -RZ, R120.reuse.H0_H0 ;  /* 0x20000078ff007230 */ /* 0x100fe40000004100 */
[----:B------:R-:W-:Y:S01]  /*9ca0*/  FFMA R43, R73, R2, R43 ;  /* 0x00000002492b7223 */ /* 0x000fe2000000002b */
[----:B------:R-:W-:Y:S01]  /*9cb0*/  HADD2.F32 R2, -RZ, R120.H1_H1 ;  /* 0x30000078ff027230 */ /* 0x000fe20000004100 */
[----:B------:R-:W-:Y:S01]  /*9cc0*/  F2FP.F16.F32.PACK_AB R10, R13, R12 ;  /* 0x0000000c0d0a723e */ /* 0x000fe200000000ff */
[C---:B------:R-:W-:Y:S01]  /*9cd0*/  FMUL R47, R70.reuse, R47 ;  /* 0x0000002f462f7220 */ /* 0x040fe20000400000 */
[----:B------:R-:W-:Y:S01]  /*9ce0*/  F2FP.F16.F32.PACK_AB R11, R19, R14 ;  /* 0x0000000e130b723e */ /* 0x000fe200000000ff */
[C---:B------:R-:W-:Y:S01]  /*9cf0*/  FFMA R40, R73.reuse, R0, R40 ;  /* 0x0000000049287223 */ /* 0x040fe20000000028 */
[----:B------:R-:W-:Y:S02]  /*9d00*/  HADD2.F32 R0, -RZ, R121.H1_H1 ;  /* 0x30000079ff007230 */ /* 0x000fe40000004100 */
[C---:B------:R-:W-:Y:S01]  /*9d10*/  FFMA R41, R73.reuse, R2, R41 ;  /* 0x0000000249297223 */ /* 0x040fe20000000029 */
[----:B------:R-:W-:Y:S01]  /*9d20*/  FFMA R42, R73, R3, R42 ;  /* 0x00000003492a7223 */ /* 0x000fe2000000002a */
[----:B------:R1:W-:Y:S01]  /*9d30*/  STS.128 [R167+0x8400], R8 ;  /* 0x00840008a7007388 */ /* 0x0003e20000000c00 */
[--C-:B------:R-:W-:Y:S01]  /*9d40*/  HADD2.F32 R3, -RZ, R122.reuse.H0_H0 ;  /* 0x2000007aff037230 */ /* 0x100fe20000004100 */
[----:B------:R-:W-:Y:S01]  /*9d50*/  F2FP.F16.F32.PACK_AB R16, R17, R16 ;  /* 0x000000101110723e */ /* 0x000fe200000000ff */
[----:B------:R-:W-:Y:S01]  /*9d60*/  HADD2.F32 R2, -RZ, R122.H1_H1 ;  /* 0x3000007aff027230 */ /* 0x000fe20000004100 */
[----:B------:R-:W-:Y:S01]  /*9d70*/  F2FP.F16.F32.PACK_AB R17, R23, R18 ;  /* 0x000000121711723e */ /* 0x000fe200000000ff */
[----:B------:R-:W-:Y:S01]  /*9d80*/  FFMA R47, R73, R0, R47 ;  /* 0x00000000492f7223 */ /* 0x000fe2000000002f */
[--C-:B------:R-:W-:Y:S01]  /*9d90*/  HADD2.F32 R5, -RZ, R123.reuse.H0_H0 ;  /* 0x2000007bff057230 */ /* 0x100fe20000004100 */
[----:B------:R-:W-:Y:S01]  /*9da0*/  F2FP.F16.F32.PACK_AB R18, R21, R20 ;  /* 0x000000141512723e */ /* 0x000fe200000000ff */
[----:B------:R-:W-:Y:S01]  /*9db0*/  HADD2.F32 R0, -RZ, R123.H1_H1 ;  /* 0x3000007bff007230 */ /* 0x000fe20000004100 */
[----:B------:R-:W-:Y:S01]  /*9dc0*/  F2FP.F16.F32.PACK_AB R19, R27, R22 ;  /* 0x000000161b13723e */ /* 0x000fe200000000ff */
[C---:B------:R-:W-:Y:S01]  /*9dd0*/  FMUL R51, R70.reuse, R51 ;  /* 0x0000003346337220 */ /* 0x040fe20000400000 */
[C---:B------:R-:W-:Y:S01]  /*9de0*/  FFMA R44, R73.reuse, R3, R44 ;  /* 0x00000003492c7223 */ /* 0x040fe2000000002c */
[C---:B------:R-:W-:Y:S01]  /*9df0*/  FFMA R45, R73.reuse, R2, R45 ;  /* 0x00000002492d7223 */ /* 0x040fe2000000002d */
[C---:B------:R-:W-:Y:S01]  /*9e00*/  FFMA R46, R73.reuse, R5, R46 ;  /* 0x00000005492e7223 */ /* 0x040fe2000000002e */
[----:B------:R1:W-:Y:S01]  /*9e10*/  STS.128 [R164+0x8400], R16 ;  /* 0x00840010a4007388 */ /* 0x0003e20000000c00 */
[----:B------:R-:W-:Y:S01]  /*9e20*/  FFMA R51, R73, R0, R51 ;  /* 0x0000000049337223 */ /* 0x000fe20000000033 */
[--C-:B------:R-:W-:Y:S01]  /*9e30*/  HADD2.F32 R3, -RZ, R128.reuse.H0_H0 ;  /* 0x20000080ff037230 */ /* 0x100fe20000004100 */
[----:B------:R-:W-:Y:S01]  /*9e40*/  F2FP.F16.F32.PACK_AB R24, R25, R24 ;  /* 0x000000181918723e */ /* 0x000fe200000000ff */
[----:B------:R-:W-:Y:S01]  /*9e50*/  HADD2.F32 R0, -RZ, R128.H1_H1 ;  /* 0x30000080ff007230 */ /* 0x000fe20000004100 */
[----:B------:R-:W-:Y:S01]  /*9e60*/  F2FP.F16.F32.PACK_AB R25, R31, R26 ;  /* 0x0000001a1f19723e */ /* 0x000fe200000000ff */
        /* <DEDUP_REMOVED lines=16> */
[----:B------:R-:W-:Y:S01]  /*9f70*/  FFMA R52, R73, R0, R52 ;  /* 0x0000000049347223 */ /* 0x000fe20000000034 */
[----:B------:R-:W-:Y:S01]  /*9f80*/  F2FP.F16.F32.PACK_AB R35, R43, R38 ;  /* 0x000000262b23723e */ /* 0x000fe200000000ff */
[C---:B------:R-:W-:Y:S01]  /*9f90*/  FFMA R53, R73.reuse, R2, R53 ;  /* 0x0000000249357223 */ /* 0x040fe20000000035 */
[----:B------:R-:W-:Y:S01]  /*9fa0*/  FFMA R54, R73, R3, R54 ;  /* 0x0000000349367223 */ /* 0x000fe20000000036 */
[----:B------:R-:W-:Y:S01]  /*9fb0*/  HADD2.F32 R0, -RZ, R131.H1_H1 ;  /* 0x30000083ff007230 */ /* 0x000fe20000004100 */
[----:B------:R-:W-:Y:S01]  /*9fc0*/  F2FP.F16.F32.PACK_AB R40, R41, R40 ;  /* 0x000000282928723e */ /* 0x000fe200000000ff */
[----:B------:R1:W-:Y:S01]  /*9fd0*/  STS.128 [R154+0x8400], R32 ;  /* 0x008400209a007388 */ /* 0x0003e20000000c00 */
[C---:B------:R-:W-:Y:S01]  /*9fe0*/  FMUL R59, R70.reuse, R59 ;  /* 0x0000003b463b7220 */ /* 0x040fe20000400000 */
[--C-:B------:R-:W-:Y:S01]  /*9ff0*/  HADD2.F32 R3, -RZ, R136.reuse.H0_H0 ;  /* 0x20000088ff037230 */ /* 0x100fe20000004100 */
[----:B------:R-:W-:Y:S01]  /*a000*/  F2FP.F16.F32.PACK_AB R41, R47, R42 ;  /* 0x0000002a2f29723e */ /* 0x000fe200000000ff */
[----:B------:R-:W-:Y:S01]  /*a010*/  HADD2.F32 R2, -RZ, R136.H1_H1 ;  /* 0x30000088ff027230 */ /* 0x000fe20000004100 */
[----:B------:R-:W-:Y:S01]  /*a020*/  F2FP.F16.F32.PACK_AB R42, R45, R44 ;  /* 0x0000002c2d2a723e */ /* 0x000fe200000000ff */
[--C-:B------:R-:W-:Y:S01]  /*a030*/  HADD2.F32 R5, -RZ, R137.reuse.H0_H0 ;  /* 0x20000089ff057230 */ /* 0x100fe20000004100 */
        /* <DEDUP_REMOVED lines=8> */
[----:B------:R-:W-:Y:S01]  /*a0c0*/  FFMA R58, R73, R5, R58 ;  /* 0x00000005493a7223 */ /* 0x000fe2000000003a */
[----:B------:R-:W-:Y:S01]  /*a0d0*/  HADD2.F32 R2, -RZ, R138.H1_H1 ;  /* 0x3000008aff027230 */ /* 0x000fe20000004100 */
[----:B------:R-:W-:Y:S01]  /*a0e0*/  F2FP.F16.F32.PACK_AB R48, R49, R48 ;  /* 0x000000303130723e */ /* 0x000fe200000000ff */
[--C-:B------:R-:W-:Y:S01]  /*a0f0*/  HADD2.F32 R5, -RZ, R139.reuse.H0_H0 ;  /* 0x2000008bff057230 */ /* 0x100fe20000004100 */
[----:B------:R-:W-:Y:S01]  /*a100*/  F2FP.F16.F32.PACK_AB R49, R55, R50 ;  /* 0x000000323731723e */ /* 0x000fe200000000ff */
[----:B------:R-:W-:Y:S02]  /*a110*/  HADD2.F32 R4, -RZ, R139.H1_H1 ;  /* 0x3000008bff047230 */ /* 0x000fe40000004100 */
[----:B------:R-:W-:Y:S01]  /*a120*/  FFMA R63, R73, R0, R63 ;  /* 0x00000000493f7223 */ /* 0x000fe2000000003f */
[----:B------:R-:W-:Y:S01]  /*a130*/  FMUL R67, R70, R67 ;  /* 0x0000004346437220 */ /* 0x000fe20000400000 */
[----:B------:R-:W-:Y:S01]  /*a140*/  F2FP.F16.F32.PACK_AB R50, R53, R52 ;  /* 0x000000343532723e */ /* 0x000fe200000000ff */
[----:B------:R-:W-:Y:S01]  /*a150*/  FFMA R60, R73, R3, R60 ;  /* 0x00000003493c7223 */ /* 0x000fe2000000003c */
[----:B------:R-:W-:Y:S01]  /*a160*/  F2FP.F16.F32.PACK_AB R51, R59, R54 ;  /* 0x000000363b33723e */ /* 0x000fe200000000ff */
[C---:B------:R-:W-:Y:S01]  /*a170*/  FFMA R61, R73.reuse, R2, R61 ;  /* 0x00000002493d7223 */ /* 0x040fe2000000003d */
[C---:B------:R-:W-:Y:S01]  /*a180*/  FFMA R62, R73.reuse, R5, R62 ;  /* 0x00000005493e7223 */ /* 0x040fe2000000003e */
[----:B------:R-:W-:Y:S01]  /*a190*/  FFMA R67, R73, R4, R67 ;  /* 0x0000000449437223 */ /* 0x000fe20000000043 */
[----:B------:R-:W-:Y:S01]  /*a1a0*/  F2FP.F16.F32.PACK_AB R56, R57, R56 ;  /* 0x000000383938723e */ /* 0x000fe200000000ff */
[----:B------:R1:W-:Y:S01]  /*a1b0*/  STS.128 [R153+0x8400], R48 ;  /* 0x0084003099007388 */ /* 0x0003e20000000c00 */
[----:B------:R-:W-:Y:S02]  /*a1c0*/  F2FP.F16.F32.PACK_AB R57, R63, R58 ;  /* 0x0000003a3f39723e */ /* 0x000fe400000000ff */
        /* <DEDUP_REMOVED lines=23> */
.L_x_133:
[----:B------:R-:W-:Y:S05]  /*a340*/  BSYNC.RECONVERGENT B0 ;  /* 0x0000000000007941 */ /* 0x000fea0003800200 */
.L_x_132:
        /* <DEDUP_REMOVED lines=21> */
.L_x_137:
[----:B------:R-:W-:Y:S05]  /*a4a0*/  BSYNC B0 ;  /* 0x0000000000007941 */ /* 0x000fea0003800000 */
.L_x_136:
[----:B------:R-:W-:Y:S11]  /*a4b0*/  ISETP.NE.AND P0, PT, R86, RZ, PT ;  /* 0x000000ff5600720c */ /* 0x000ff60003f05270 */
[----:B------:R-:W-:Y:S02]  /*a4c0*/  @!UPT UIADD3 URZ, UPT, UPT, URZ, URZ, URZ ;  /* 0x000000fffffff290 */ /* 0x000fe4000fffe0ff */
[----:B------:R3:W4:Y:S01]  /*a4d0*/  @P0 LDS.128 R80, [R78+UR44+0x400] ;  /* 0x0004002c4e500984 */ /* 0x0007220008000c00 */
[----:B--2---:R-:W-:Y:S01]  /*a4e0*/  @P0 IMAD.IADD R0, R85, 0x1, R2 ;  /* 0x0000000155000824 */ /* 0x004fe200078e0202 */
        /* <DEDUP_REMOVED lines=10> */
.L_x_135:
[----:B------:R-:W-:Y:S05]  /*a590*/  BSYNC B1 ;  /* 0x0000000000017941 */ /* 0x000fea0003800000 */
.L_x_134:
        /* <DEDUP_REMOVED lines=8> */
[----:B-1----:R-:W-:Y:S02]  /*a620*/  IMAD.MOV.U32 R8, RZ, RZ, 0x192 ;  /* 0x00000192ff087424 */ /* 0x002fe400078e00ff */
[----:B------:R-:W-:Y:S01]  /*a630*/  IMAD.MOV.U32 R13, RZ, RZ, RZ ;  /* 0x000000ffff0d7224 */ /* 0x000fe200078e00ff */
[----:B------:R-:W1:Y:S01]  /*a640*/  LDCU.64 UR6, c[0x4][0x78] ;  /* 0x01000f00ff0677ac */ /* 0x000e620008000a00 */
[----:B------:R-:W2:Y:S01]  /*a650*/  LDC.64 R2, c[0x4][R3] ;  /* 0x0100000003027b82 */ /* 0x000ea20000000a00 */
[----:B------:R-:W5:Y:S01]  /*a660*/  LDCU.64 UR4, c[0x4][0x10] ;  /* 0x01000200ff0477ac */ /* 0x000f620008000a00 */
[----:B---3--:R-:W-:Y:S01]  /*a670*/  MOV R5, UR9 ;  /* 0x0000000900057c02 */ /* 0x008fe20008000f00 */
[----:B------:R-:W-:Y:S01]  /*a680*/  IMAD.U32 R4, RZ, RZ, UR8 ;  /* 0x00000008ff047e24 */ /* 0x000fe2000f8e00ff */
[----:B-1----:R-:W-:Y:S01]  /*a690*/  MOV R7, UR7 ;  /* 0x0000000700077c02 */ /* 0x002fe20008000f00 */
[----:B------:R-:W-:Y:S01]  /*a6a0*/  IMAD.U32 R6, RZ, RZ, UR6 ;  /* 0x00000006ff067e24 */ /* 0x000fe2000f8e00ff */
[----:B-----5:R-:W-:Y:S01]  /*a6b0*/  MOV R11, UR5 ;  /* 0x00000005000b7c02 */ /* 0x020fe20008000f00 */
[----:B------:R-:W-:Y:S02]  /*a6c0*/  IMAD.U32 R10, RZ, RZ, UR4 ;  /* 0x00000004ff0a7e24 */ /* 0x000fe4000f8e00ff */
[----:B------:R-:W-:Y:S07]  /*a6d0*/  LEPC R20, `(.L_x_139) ;  /* 0x000000001014794e */ /* 0x000fee0000000000 */
[----:B--2-4-:R-:W-:Y:S05]  /*a6e0*/  CALL.ABS.NOINC R2 ;  /* 0x0000000002007343 */ /* 0x014fea0003c00000 */
.L_x_139:
[----:B------:R-:W-:Y:S01]  /*a6f0*/  ISETP.NE.AND P0, PT, R160, RZ, PT ;  /* 0x000000ffa000720c */ /* 0x000fe20003f05270 */
[----:B------:R-:W-:Y:S05]  /*a700*/  WARPSYNC.ALL ;  /* 0x0000000000007948 */ /* 0x000fea0003800000 */
[----:B------:R-:W-:Y:S01]  /*a710*/  R2UR UR4, R71 ;  /* 0x00000000470472ca */ /* 0x000fe200000e0000 */
[--C-:B----4-:R-:W-:Y:S01]  /*a720*/  HADD2.F32 R72, -RZ, R80.reuse.H0_H0 ;  /* 0x20000050ff487230 */ /* 0x110fe20000004100 */
[----:B------:R-:W-:Y:S01]  /*a730*/  IADD3 R166, PT, PT, R166, 0xd0, RZ ;  /* 0x000000d0a6a67810 */ /* 0x000fe20007ffe0ff */
[----:B------:R-:W-:Y:S01]  /*a740*/  HADD2.F32 R74, -RZ, R80.H1_H1 ;  /* 0x30000050ff4a7230 */ /* 0x000fe20000004100 */
[----:B------:R-:W-:Y:S01]  /*a750*/  BSSY.RECONVERGENT B0, `(.L_x_140) ;  /* 0x00000fd000007945 */ /* 0x000fe20003800200 */
[--C-:B------:R-:W-:Y:S01]  /*a760*/  HADD2.F32 R75, -RZ, R81.reuse.H0_H0 ;  /* 0x20000051ff4b7230 */ /* 0x100fe20000004100 */
[----:B------:R-:W-:Y:S01]  /*a770*/  LOP3.LUT R166, R166, 0xfefffff8, RZ, 0xc0, !PT ;  /* 0xfefffff8a6a67812 */ /* 0x000fe200078ec0ff */
[----:B------:R-:W-:Y:S02]  /*a780*/  HADD2.F32 R76, -RZ, R81.H1_H1 ;  /* 0x30000051ff4c7230 */ /* 0x000fe40000004100 */
[--C-:B------:R-:W-:Y:S02]  /*a790*/  HADD2.F32 R77, -RZ, R82.reuse.H0_H0 ;  /* 0x20000052ff4d7230 */ /* 0x100fe40000004100 */
[----:B------:R-:W-:Y:S02]  /*a7a0*/  HADD2.F32 R78, -RZ, R82.H1_H1 ;  /* 0x30000052ff4e7230 */ /* 0x000fe40000004100 */
[----:B-1----:R-:W1:Y:S01]  /*a7b0*/  LDTM.x64 R4, tmem[UR4+0xc0] ;  /* 0x0000c004000479ee */ /* 0x002e620008340000 */
[----:B------:R-:W-:Y:S01]  /*a7c0*/  NOP ;  /* 0x0000000000007918 */ /* 0x000fe20000000000 */
[----:B-1----:R1:W-:Y:S01]  /*a7d0*/  SYNCS.ARRIVE.TRANS64.RED.A1T0 RZ, [R166+URZ], RZ ;  /* 0x000000ffa6ff79a7 */ /* 0x0023e200081004ff */
[--C-:B------:R-:W-:Y:S02]  /*a7e0*/  HADD2.F32 R79, -RZ, R83.reuse.H0_H0 ;  /* 0x20000053ff4f7230 */ /* 0x100fe40000004100 */
[----:B------:R-:W-:Y:S02]  /*a7f0*/  HADD2.F32 R80, -RZ, R83.H1_H1 ;  /* 0x30000053ff507230 */ /* 0x000fe40000004100 */
[--C-:B--2---:R-:W-:Y:S02]  /*a800*/  HADD2.F32 R81, -RZ, R88.reuse.H0_H0 ;  /* 0x20000058ff517230 */ /* 0x104fe40000004100 */
[----:B------:R-:W-:Y:S02]  /*a810*/  HADD2.F32 R83, -RZ, R88.H1_H1 ;  /* 0x30000058ff537230 */ /* 0x000fe40000004100 */
[--C-:B------:R-:W-:Y:S02]  /*a820*/  HADD2.F32 R82, -RZ, R89.reuse.H0_H0 ;  /* 0x20000059ff527230 */ /* 0x100fe40000004100 */
[----:B------:R-:W-:Y:S02]  /*a830*/  HADD2.F32 R84, -RZ, R89.H1_H1 ;  /* 0x30000059ff547230 */ /* 0x000fe40000004100 */
[--C-:B------:R-:W-:Y:S02]  /*a840*/  HADD2.F32 R85, -RZ, R90.reuse.H0_H0 ;  /* 0x2000005aff557230 */ /* 0x100fe40000004100 */
[----:B------:R-:W-:Y:S02]  /*a850*/  HADD2.F32 R86, -RZ, R90.H1_H1 ;  /* 0x3000005aff567230 */ /* 0x000fe40000004100 */
[--C-:B------:R-:W-:Y:S02]  /*a860*/  HADD2.F32 R87, -RZ, R91.reuse.H0_H0 ;  /* 0x2000005bff577230 */ /* 0x100fe40000004100 */
[----:B------:R-:W-:Y:S02]  /*a870*/  HADD2.F32 R88, -RZ, R91.H1_H1 ;  /* 0x3000005bff587230 */ /* 0x000fe40000004100 */
[--C-:B------:R-:W-:Y:S02]  /*a880*/  HADD2.F32 R89, -RZ, R96.reuse.H0_H0 ;  /* 0x20000060ff597230 */ /* 0x100fe40000004100 */
[C---:B------:R-:W-:Y:S01]  /*a890*/  FMUL R4, R70.reuse, R4 ;  /* 0x0000000446047220 */ /* 0x040fe20000400000 */
[C---:B------:R-:W-:Y:S01]  /*a8a0*/  FMUL R5, R70.reuse, R5 ;  /* 0x0000000546057220 */ /* 0x040fe20000400000 */
[C---:B------:R-:W-:Y:S01]  /*a8b0*/  FMUL R6, R70.reuse, R6 ;  /* 0x0000000646067220 */ /* 0x040fe20000400000 */
[C---:B------:R-:W-:Y:S01]  /*a8c0*/  FMUL R7, R70.reuse, R7 ;  /* 0x0000000746077220 */ /* 0x040fe20000400000 */
[C---:B------:R-:W-:Y:S01]  /*a8d0*/  FFMA R4, R73.reuse, R72, R4 ;  /* 0x0000004849047223 */ /* 0x040fe20000000004 */
[C---:B------:R-:W-:Y:S01]  /*a8e0*/  FFMA R5, R73.reuse, R74, R5 ;  /* 0x0000004a49057223 */ /* 0x040fe20000000005 */
[C---:B------:R-:W-:Y:S01]  /*a8f0*/  FFMA R6, R73.reuse, R75, R6 ;  /* 0x0000004b49067223 */ /* 0x040fe20000000006 */
[----:B------:R-:W-:Y:S01]  /*a900*/  FFMA R7, R73, R76, R7 ;  /* 0x0000004c49077223 */ /* 0x000fe20000000007 */
[C---:B------:R-:W-:Y:S01]  /*a910*/  FMUL R8, R70.reuse, R8 ;  /* 0x0000000846087220 */ /* 0x040fe20000400000 */
[C---:B------:R-:W-:Y:S01]  /*a920*/  FMUL R9, R70.reuse, R9 ;  /* 0x0000000946097220 */ /* 0x040fe20000400000 */
[----:B------:R-:W-:Y:S01]  /*a930*/  F2FP.F16.F32.PACK_AB R4, R5, R4 ;  /* 0x000000040504723e */ /* 0x000fe200000000ff */
[C---:B------:R-:W-:Y:S01]  /*a940*/  FMUL R10, R70.reuse, R10 ;  /* 0x0000000a460a7220 */ /* 0x040fe20000400000 */
[----:B------:R-:W-:Y:S01]  /*a950*/  F2FP.F16.F32.PACK_AB R5, R7, R6 ;  /* 0x000000060705723e */ /* 0x000fe200000000ff */
[C---:B------:R-:W-:Y:S01]  /*a960*/  FFMA R8, R73.reuse, R77, R8 ;  /* 0x0000004d49087223 */ /* 0x040fe20000000008 */
[C---:B------:R-:W-:Y:S01]  /*a970*/  FFMA R9, R73.reuse, R78, R9 ;  /* 0x0000004e49097223 */ /* 0x040fe20000000009 */
[----:B------:R-:W-:Y:S01]  /*a980*/  FFMA R10, R73, R79, R10 ;  /* 0x0000004f490a7223 */ /* 0x000fe2000000000a */
[C---:B------:R-:W-:Y:S01]  /*a990*/  FMUL R11, R70.reuse, R11 ;  /* 0x0000000b460b7220 */ /* 0x040fe20000400000 */
[C---:B------:R-:W-:Y:S01]  /*a9a0*/  FMUL R0, R70.reuse, R12 ;  /* 0x0000000c46007220 */ /* 0x040fe20000400000 */
[C---:B------:R-:W-:Y:S01]  /*a9b0*/  FMUL R2, R70.reuse, R13 ;  /* 0x0000000d46027220 */ /* 0x040fe20000400000 */
[----:B------:R-:W-:Y:S01]  /*a9c0*/  F2FP.F16.F32.PACK_AB R6, R9, R8 ;  /* 0x000000080906723e */ /* 0x000fe200000000ff */
[C---:B------:R-:W-:Y:S01]  /*a9d0*/  FFMA R11, R73.reuse, R80, R11 ;  /* 0x00000050490b7223 */ /* 0x040fe2000000000b */
[C---:B------:R-:W-:Y:S01]  /*a9e0*/  FFMA R0, R73.reuse, R81, R0 ;  /* 0x0000005149007223 */ /* 0x040fe20000000000 */
[----:B------:R-:W-:Y:S01]  /*a9f0*/  FFMA R2, R73, R83, R2 ;  /* 0x0000005349027223 */ /* 0x000fe20000000002 */
[C---:B------:R-:W-:Y:S01]  /*aa00*/  FMUL R3, R70.reuse, R14 ;  /* 0x0000000e46037220 */ /* 0x040fe20000400000 */
[C---:B------:R-:W-:Y:S01]  /*aa10*/  FMUL R15, R70.reuse, R15 ;  /* 0x0000000f460f7220 */ /* 0x040fe20000400000 */
[----:B------:R-:W-:Y:S01]  /*aa20*/  F2FP.F16.F32.PACK_AB R7, R11, R10 ;  /* 0x0000000a0b07723e */ /* 0x000fe200000000ff */
[----:B------:R-:W-:Y:S01]  /*aa30*/  FMUL R12, R70, R16 ;  /* 0x00000010460c7220 */ /* 0x000fe20000400000 */
[----:B------:R-:W-:Y:S01]  /*aa40*/  F2FP.F16.F32.PACK_AB R8, R2, R0 ;  /* 0x000000000208723e */ /* 0x000fe200000000ff */
[C---:B------:R-:W-:Y:S01]  /*aa50*/  FFMA R3, R73.reuse, R82, R3 ;  /* 0x0000005249037223 */ /* 0x040fe20000000003 */
[C---:B------:R-:W-:Y:S01]  /*aa60*/  FFMA R15, R73.reuse, R84, R15 ;  /* 0x00000054490f7223 */ /* 0x040fe2000000000f */
[----:B------:R1:W-:Y:S01]  /*aa70*/  STS.128 [R165+UR44+0xc400], R4 ;  /* 0x00c40004a5007988 */ /* 0x0003e20008000c2c */
[----:B------:R-:W-:Y:S01]  /*aa80*/  FFMA R12, R73, R85, R12 ;  /* 0x00000055490c7223 */ /* 0x000fe2000000000c */
[C---:B------:R-:W-:Y:S01]  /*aa90*/  FMUL R13, R70.reuse, R17 ;  /* 0x00000011460d7220 */ /* 0x040fe20000400000 */
[C---:B------:R-:W-:Y:S01]  /*aaa0*/  FMUL R14, R70.reuse, R18 ;  /* 0x00000012460e7220 */ /* 0x040fe20000400000 */
[----:B------:R-:W-:Y:S01]  /*aab0*/  F2FP.F16.F32.PACK_AB R9, R15, R3 ;  /* 0x000000030f09723e */ /* 0x000fe200000000ff */
[C---:B------:R-:W-:Y:S01]  /*aac0*/  FMUL R19, R70.reuse, R19 ;  /* 0x0000001346137220 */ /* 0x040fe20000400000 */
[C---:B------:R-:W-:Y:S01]  /*aad0*/  FFMA R13, R73.reuse, R86, R13 ;  /* 0x00000056490d7223 */ /* 0x040fe2000000000d */
[C---:B------:R-:W-:Y:S01]  /*aae0*/  FFMA R14, R73.reuse, R87, R14 ;  /* 0x00000057490e7223 */ /* 0x040fe2000000000e */
[----:B------:R-:W-:Y:S02]  /*aaf0*/  HADD2.F32 R90, -RZ, R96.H1_H1 ;  /* 0x30000060ff5a7230 */ /* 0x000fe40000004100 */
[----:B------:R-:W-:Y:S01]  /*ab00*/  FFMA R19, R73, R88, R19 ;  /* 0x0000005849137223 */ /* 0x000fe20000000013 */
[C---:B------:R-:W-:Y:S01]  /*ab10*/  FMUL R16, R70.reuse, R20 ;  /* 0x0000001446107220 */ /* 0x040fe20000400000 */
[----:B------:R-:W-:Y:S01]  /*ab20*/  F2FP.F16.F32.PACK_AB R10, R13, R12 ;  /* 0x0000000c0d0a723e */ /* 0x000fe200000000ff */
[--C-:B------:R-:W-:Y:S02]  /*ab30*/  HADD2.F32 R91, -RZ, R97.reuse.H0_H0 ;  /* 0x20000061ff5b7230 */ /* 0x100fe40000004100 */
[C---:B------:R-:W-:Y:S01]  /*ab40*/  FMUL R17, R70.reuse, R21 ;  /* 0x0000001546117220 */ /* 0x040fe20000400000 */
[----:B------:R-:W-:Y:S01]  /*ab50*/  F2FP.F16.F32.PACK_AB R11, R19, R14 ;  /* 0x0000000e130b723e */ /* 0x000fe200000000ff */
[C---:B------:R-:W-:Y:S01]  /*ab60*/  FFMA R16, R73.reuse, R89, R16 ;  /* 0x0000005949107223 */ /* 0x040fe20000000010 */
[----:B------:R-:W-:Y:S02]  /*ab70*/  HADD2.F32 R92, -RZ, R97.H1_H1 ;  /* 0x30000061ff5c7230 */ /* 0x000fe40000004100 */
[----:B------:R-:W-:Y:S01]  /*ab80*/  FFMA R17, R73, R90, R17 ;  /* 0x0000005a49117223 */ /* 0x000fe20000000011 */
[C---:B------:R-:W-:Y:S01]  /*ab90*/  FMUL R18, R70.reuse, R22 ;  /* 0x0000001646127220 */ /* 0x040fe20000400000 */
[----:B------:R1:W-:Y:S01]  /*aba0*/  STS.128 [R167+0xc400], R8 ;  /* 0x00c40008a7007388 */ /* 0x0003e20000000c00 */
[--C-:B------:R-:W-:Y:S02]  /*abb0*/  HADD2.F32 R93, -RZ, R98.reuse.H0_H0 ;  /* 0x20000062ff5d7230 */ /* 0x100fe40000004100 */
[C---:B------:R-:W-:Y:S01]  /*abc0*/  FMUL R23, R70.reuse, R23 ;  /* 0x0000001746177220 */ /* 0x040fe20000400000 */
[----:B------:R-:W-:Y:S01]  /*abd0*/  F2FP.F16.F32.PACK_AB R16, R17, R16 ;  /* 0x000000101110723e */ /* 0x000fe200000000ff */
[C---:B------:R-:W-:Y:S01]  /*abe0*/  FFMA R18, R73.reuse, R91, R18 ;  /* 0x0000005b49127223 */ /* 0x040fe20000000012 */
[----:B------:R-:W-:Y:S02]  /*abf0*/  HADD2.F32 R94, -RZ, R98.H1_H1 ;  /* 0x30000062ff5e7230 */ /* 0x000fe40000004100 */
[----:B------:R-:W-:Y:S01]  /*ac00*/  FFMA R23, R73, R92, R23 ;  /* 0x0000005c49177223 */ /* 0x000fe20000000017 */
[C---:B------:R-:W-:Y:S01]  /*ac10*/  FMUL R20, R70.reuse, R24 ;  /* 0x0000001846147220 */ /* 0x040fe20000400000 */
[--C-:B------:R-:W-:Y:S02]  /*ac20*/  HADD2.F32 R95, -RZ, R99.reuse.H0_H0 ;  /* 0x20000063ff5f7230 */ /* 0x100fe40000004100 */
[C---:B------:R-:W-:Y:S01]  /*ac30*/  FMUL R21, R70.reuse, R25 ;  /* 0x0000001946157220 */ /* 0x040fe20000400000 */
[----:B------:R-:W-:Y:S01]  /*ac40*/  HADD2.F32 R96, -RZ, R99.H1_H1 ;  /* 0x30000063ff607230 */ /* 0x000fe20000004100 */
[----:B------:R-:W-:Y:S01]  /*ac50*/  F2FP.F16.F32.PACK_AB R17, R23, R18 ;  /* 0x000000121711723e */ /* 0x000fe200000000ff */
[C---:B------:R-:W-:Y:S01]  /*ac60*/  FFMA R20, R73.reuse, R93, R20 ;  /* 0x0000005d49147223 */ /* 0x040fe20000000014 */
        /* <DEDUP_REMOVED lines=16> */
[--C-:B------:R-:W-:Y:S01]  /*ad70*/  HADD2.F32 R101, -RZ, R106.reuse.H0_H0 ;  /* 0x2000006aff657230 */ /* 0x100fe20000004100 */
[----:B------:R1:W-:Y:S01]  /*ad80*/  STS.128 [R164+0xc400], R16 ;  /* 0x00c40010a4007388 */ /* 0x0003e20000000c00 */
        /* <DEDUP_REMOVED lines=69> */
[C---:B------:R-:W-:Y:S01]  /*b1e0*/  FFMA R45, R73.reuse, R118, R45 ;  /* 0x00000076492d7223 */ /* 0x040fe2000000002d */
[C---:B------:R-:W-:Y:S01]  /*b1f0*/  FMUL R46, R70.reuse, R50 ;  /* 0x00000032462e7220 */ /* 0x040fe20000400000 */
[--C-:B------:R-:W-:Y:S02]  /*b200*/  HADD2.F32 R121, -RZ, R128.reuse.H0_H0 ;  /* 0x20000080ff797230 */ /* 0x100fe40000004100 */
[C---:B------:R-:W-:Y:S01]  /*b210*/  FMUL R51, R70.reuse, R51 ;  /* 0x0000003346337220 */ /* 0x040fe20000400000 */
[----:B------:R-:W-:Y:S02]  /*b220*/  HADD2.F32 R122, -RZ, R128.H1_H1 ;  /* 0x30000080ff7a7230 */ /* 0x000fe40000004100 */
[C---:B------:R-:W-:Y:S01]  /*b230*/  FMUL R48, R70.reuse, R52 ;  /* 0x0000003446307220 */ /* 0x040fe20000400000 */
[--C-:B------:R-:W-:Y:S02]  /*b240*/  HADD2.F32 R123, -RZ, R129.reuse.H0_H0 ;  /* 0x20000081ff7b7230 */ /* 0x100fe40000004100 */
[C---:B------:R-:W-:Y:S01]  /*b250*/  FMUL R49, R70.reuse, R53 ;  /* 0x0000003546317220 */ /* 0x040fe20000400000 */
[C---:B------:R-:W-:Y:S01]  /*b260*/  FFMA R46, R73.reuse, R119, R46 ;  /* 0x00000077492e7223 */ /* 0x040fe2000000002e */
[----:B------:R-:W-:Y:S02]  /*b270*/  HADD2.F32 R124, -RZ, R129.H1_H1 ;  /* 0x30000081ff7c7230 */ /* 0x000fe40000004100 */
[C---:B------:R-:W-:Y:S01]  /*b280*/  FMUL R50, R70.reuse, R54 ;  /* 0x0000003646327220 */ /* 0x040fe20000400000 */
[C---:B------:R-:W-:Y:S01]  /*b290*/  FFMA R51, R73.reuse, R120, R51 ;  /* 0x0000007849337223 */ /* 0x040fe20000000033 */
        /* <DEDUP_REMOVED lines=11> */
[----:B------:R-:W-:Y:S01]  /*b350*/  FFMA R55, R73, R124, R55 ;  /* 0x0000007c49377223 */ /* 0x000fe20000000037 */
[--C-:B------:R-:W-:Y:S02]  /*b360*/  HADD2.F32 R129, -RZ, R136.reuse.H0_H0 ;  /* 0x20000088ff817230 */ /* 0x100fe40000004100 */
[C---:B------:R-:W-:Y:S01]  /*b370*/  FMUL R59, R70.reuse, R59 ;  /* 0x0000003b463b7220 */ /* 0x040fe20000400000 */
[----:B------:R-:W-:Y:S01]  /*b380*/  F2FP.F16.F32.PACK_AB R42, R45, R44 ;  /* 0x0000002c2d2a723e */ /* 0x000fe200000000ff */
[----:B------:R-:W-:Y:S01]  /*b390*/  FFMA R52, R73, R125, R52 ;  /* 0x0000007d49347223 */ /* 0x000fe20000000034 */
[----:B------:R-:W-:Y:S01]  /*b3a0*/  F2FP.F16.F32.PACK_AB R43, R51, R46 ;  /* 0x0000002e332b723e */ /* 0x000fe200000000ff */
[----:B------:R-:W-:Y:S02]  /*b3b0*/  HADD2.F32 R130, -RZ, R136.H1_H1 ;  /* 0x30000088ff827230 */ /* 0x000fe40000004100 */
[C---:B------:R-:W-:Y:S01]  /*b3c0*/  FMUL R56, R70.reuse, R60 ;  /* 0x0000003c46387220 */ /* 0x040fe20000400000 */
[C---:B------:R-:W-:Y:S01]  /*b3d0*/  FFMA R53, R73.reuse, R126, R53 ;  /* 0x0000007e49357223 */ /* 0x040fe20000000035 */
[--C-:B------:R-:W-:Y:S01]  /*b3e0*/  HADD2.F32 R131, -RZ, R137.reuse.H0_H0 ;  /* 0x20000089ff837230 */ /* 0x100fe20000004100 */
[----:B------:R1:W-:Y:S01]  /*b3f0*/  STS.128 [R170+0xc400], R40 ;  /* 0x00c40028aa007388 */ /* 0x0003e20000000c00 */
        /* <DEDUP_REMOVED lines=15> */
[----:B------:R-:W-:Y:S02]  /*b4f0*/  HADD2.F32 R136, -RZ, R139.H1_H1 ;  /* 0x3000008bff887230 */ /* 0x000fe40000004100 */
[C---:B------:R-:W-:Y:S01]  /*b500*/  FMUL R62, R70.reuse, R66 ;  /* 0x00000042463e7220 */ /* 0x040fe20000400000 */
[----:B------:R-:W-:Y:S01]  /*b510*/  F2FP.F16.F32.PACK_AB R49, R55, R50 ;  /* 0x000000323731723e */ /* 0x000fe200000000ff */
        /* <DEDUP_REMOVED lines=32> */
.L_x_141:
[----:B------:R-:W-:Y:S05]  /*b720*/  BSYNC.RECONVERGENT B0 ;  /* 0x0000000000007941 */ /* 0x000fea0003800200 */
.L_x_140:
[----:B------:R-:W-:Y:S01]  /*b730*/  BAR.SYNC.DEFER_BLOCKING 0x1, 0x80 ;  /* 0x0042000000007b1d */ /* 0x000fe20000010000 */
[----:B------:R-:W-:Y:S01]  /*b740*/  UISETP.NE.AND UP0, UPT, UR52, -0x4, UPT ;  /* 0xfffffffc3400788c */ /* 0x000fe2000bf05270 */
[----:B------:R-:W-:Y:S08]  /*b750*/  IADD3 R68, PT, PT, R68, 0x1, RZ ;  /* 0x0000000144447810 */ /* 0x000ff00007ffe0ff */
[----:B------:R-:W-:Y:S05]  /*b760*/  BRA.U !UP0, `(.L_x_142) ;  /* 0x0000000108287547 */ /* 0x000fea000b800000 */
[----:B------:R-:W-:Y:S01]  /*b770*/  ISETP.NE.AND P0, PT, R163, RZ, PT ;  /* 0x000000ffa300720c */ /* 0x000fe20003f05270 */
[----:B------:R-:W-:Y:S01]  /*b780*/  IMAD.U32 R3, RZ, RZ, UR46 ;  /* 0x0000002eff037e24 */ /* 0x000fe2000f8e00ff */
[----:B------:R-:W-:Y:S01]  /*b790*/  UIADD3 UR4, UPT, UPT, UR46, 0x1, URZ ;  /* 0x000000012e047890 */ /* 0x000fe2000fffe0ff */
[----:B------:R-:W-:Y:S03]  /*b7a0*/  IMAD.U32 R0, RZ, RZ, UR47 ;  /* 0x0000002fff007e24 */ /* 0x000fe6000f8e00ff */
[----:B------:R-:W-:Y:S04]  /*b7b0*/  UISETP.NE.AND UP0, UPT, UR4, 0x4, UPT ;  /* 0x000000040400788c */ /* 0x000fe8000bf05270 */
[----:B------:R-:W-:Y:S03]  /*b7c0*/  USEL UR46, UR4, URZ, UP0 ;  /* 0x000000ff042e7287 */ /* 0x000fe60008000000 */
[----:B------:R-:W-:Y:S05]  /*b7d0*/  @P0 LEA R3, R3, UR44, 0x3 ;  /* 0x0000002c03030c11 */ /* 0x000fea000f8e18ff */
[----:B------:R-:W-:Y:S05]  /*b7e0*/  @P0 VIADD R3, R3, 0x70 ;  /* 0x0000007003030836 */ /* 0x000fea0000000000 */
[----:B------:R-:W-:Y:S04]  /*b7f0*/  @P0 PRMT R0, R0, 0x654, R3 ;  /* 0x0000065400000816 */ /* 0x000fe80000000003 */
[----:B------:R2:W-:Y:S03]  /*b800*/  @P0 SYNCS.ARRIVE.TRANS64.RED.A1T0 RZ, [R0+URZ], RZ ;  /* 0x000000ff00ff09a7 */ /* 0x0005e600081004ff */
.L_x_142:
[----:B------:R-:W-:Y:S01]  /*b810*/  R2UR UR4, R148 ;  /* 0x00000000940472ca */ /* 0x000fe200000e0000 */
[----:B------:R-:W-:Y:S01]  /*b820*/  UISETP.NE.AND UP0, UPT, UR62, URZ, UPT ;  /* 0x000000ff3e00728c */ /* 0x000fe2000bf05270 */
[----:B------:R-:W-:Y:S01]  /*b830*/  ISETP.NE.AND P0, PT, R152, 0x2, PT ;  /* 0x000000029800780c */ /* 0x000fe20003f05270 */
[----:B------:R-:W-:Y:S01]  /*b840*/  UIADD3 UR20, UPT, UPT, UR37, UR63, URZ ;  /* 0x0000003f25147290 */ /* 0x000fe2000fffe0ff */
[----:B------:R-:W-:Y:S01]  /*b850*/  ISETP.NE.AND P1, PT, R68, 0x2, PT ;  /* 0x000000024400780c */ /* 0x000fe20003f25270 */
[----:B------:R-:W-:Y:S01]  /*b860*/  UIADD3 UR52, UPT, UPT, UR52, 0x4, URZ ;  /* 0x0000000434347890 */ /* 0x000fe2000fffe0ff */
[----:B--2---:R-:W-:Y:S01]  /*b870*/  SEL R0, RZ, 0x1, P0 ;  /* 0x00000001ff007807 */ /* 0x004fe20000000000 */
[----:B------:R-:W-:Y:S01]  /*b880*/  UMOV UR36, UR61 ;  /* 0x0000003d00247c82 */ /* 0x000fe20008000000 */
[----:B------:R-:W-:Y:S02]  /*b890*/  SEL R3, RZ, 0x1, P1 ;  /* 0x00000001ff037807 */ /* 0x000fe40000800000 */
[----:B------:R-:W-:Y:S02]  /*b8a0*/  LOP3.LUT R155, R155, R0, RZ, 0x3c, !PT ;  /* 0x000000009b9b7212 */ /* 0x000fe400078e3cff */
[----:B------:R-:W-:Y:S01]  /*b8b0*/  LOP3.LUT R156, R156, R3, RZ, 0x3c, !PT ;  /* 0x000000039c9c7212 */ /* 0x000fe200078e3cff */
[----:B------:R-:W-:Y:S01]  /*b8c0*/  UIADD3 UR16, UPT, UPT, UR38, UR4, URZ ;  /* 0x0000000426107290 */ /* 0x000fe2000fffe0ff */
[----:B------:R-:W-:Y:S02]  /*b8d0*/  SEL R152, R152, RZ, P0 ;  /* 0x000000ff98987207 */ /* 0x000fe40000000000 */
[----:B------:R-:W-:Y:S01]  /*b8e0*/  SEL R68, R68, RZ, P1 ;  /* 0x000000ff44447207 */ /* 0x000fe20000800000 */
[----:B------:R-:W-:Y:S08]  /*b8f0*/  BRA.U UP0, `(.L_x_143) ;  /* 0xffffff9d009c7547 */ /* 0x000ff0000b83ffff */
[----:B------:R-:W-:-:S13]  /*b900*/  R2UR UR4, R149 ;  /* 0x00000000950472ca */ /* 0x000fda00000e0000 */
[----:B------:R-:W-:-:S09]  /*b910*/  UISETP.NE.AND UP0, UPT, UR4, URZ, UPT ;  /* 0x000000ff0400728c */ /* 0x000fd2000bf05270 */
[----:B------:R-:W-:Y:S05]  /*b920*/  BRA.U !UP0, `(.L_x_144) ;  /* 0x0000000108487547 */ /* 0x000fea000b800000 */
[----:B------:R-:W2:Y:S02]  /*b930*/  LDCU.64 UR4, c[0x0][0x890] ;  /* 0x00011200ff0477ac */ /* 0x000ea40008000a00 */
[----:B--2---:R-:W-:-:S04]  /*b940*/  UISETP.NE.U32.AND UP0, UPT, UR4, URZ, UPT ;  /* 0x000000ff0400728c */ /* 0x004fc8000bf05070 */
[----:B------:R-:W-:-:S09]  /*b950*/  UISETP.NE.AND.EX UP0, UPT, UR5, URZ, UPT, UP0 ;  /* 0x000000ff0500728c */ /* 0x000fd2000bf05300 */
[----:B------:R-:W-:Y:S05]  /*b960*/  BRA.U UP0, `(.L_x_145) ;  /* 0x00000001000c7547 */ /* 0x000fea000b800000 */
[----:B------:R-:W-:-:S13]  /*b970*/  FSETP.NEU.AND P0, PT, R73, RZ, PT ;  /* 0x000000ff4900720b */ /* 0x000fda0003f0d000 */
[----:B------:R-:W-:Y:S05]  /*b980*/  @!P0 EXIT ;  /* 0x000000000000894d */ /* 0x000fea0003800000 */
[----:B------:R-:W-:Y:S05]  /*b990*/  BRA `(.L_x_144) ;  /* 0x00000000002c7947 */ /* 0x000fea0003800000 */
.L_x_145:
[----:B------:R-:W-:Y:S01]  /*b9a0*/  ISETP.NE.AND P0, PT, R151, RZ, PT ;  /* 0x000000ff9700720c */ /* 0x000fe20003f05270 */
[----:B------:R-:W-:-:S12]  /*b9b0*/  BSSY.RECONVERGENT B0, `(.L_x_144) ;  /* 0x0000009000007945 */ /* 0x000fd80003800200 */
[----:B------:R-:W-:Y:S05]  /*b9c0*/  @P0 BRA `(.L_x_146) ;  /* 0x0000000000140947 */ /* 0x000fea0003800000 */
[----:B------:R-:W2:Y:S02]  /*b9d0*/  LDCU.64 UR4, c[0x0][0x888] ;  /* 0x00011100ff0477ac */ /* 0x000ea40008000a00 */
[----:B--2---:R-:W-:-:S04]  /*b9e0*/  ISETP.NE.U32.AND P0, PT, RZ, UR4, PT ;  /* 0x00000004ff007c0c */ /* 0x004fc8000bf05070 */
[----:B------:R-:W-:-:S13]  /*b9f0*/  ISETP.NE.AND.EX P0, PT, RZ, UR5, PT, P0 ;  /* 0x00000005ff007c0c */ /* 0x000fda000bf05300 */
[----:B------:R-:W-:Y:S05]  /*ba00*/  @!P0 EXIT ;  /* 0x000000000000894d */ /* 0x000fea0003800000 */
[----:B------:R-:W-:Y:S05]  /*ba10*/  BRA `(.L_x_147) ;  /* 0x0000000000087947 */ /* 0x000fea0003800000 */
.L_x_146:
[----:B------:R-:W-:-:S13]  /*ba20*/  FSETP.NEU.AND P0, PT, R73, RZ, PT ;  /* 0x000000ff4900720b */ /* 0x000fda0003f0d000 */
[----:B------:R-:W-:Y:S05]  /*ba30*/  @!P0 EXIT ;  /* 0x000000000000894d */ /* 0x000fea0003800000 */
.L_x_147:
[----:B------:R-:W-:Y:S05]  /*ba40*/  BSYNC.RECONVERGENT B0 ;  /* 0x0000000000007941 */ /* 0x000fea0003800200 */
.L_x_144:
[----:B------:R-:W-:Y:S01]  /*ba50*/  ULEA UR4, UR46, UR44, 0x3 ;  /* 0x0000002c2e047291 */ /* 0x000fe2000f8e18ff */
[----:B------:R-:W-:-:S04]  /*ba60*/  DEPBAR.LE SB0, 0x0 ;  /* 0x000080000000791a */ /* 0x000fc80000000000 */
[----:B------:R-:W-:-:S04]  /*ba70*/  UIADD3 UR4, UPT, UPT, UR4, 0x70, URZ ;  /* 0x0000007004047890 */ /* 0x000fc8000fffe0ff */
[----:B------:R-:W-:-:S09]  /*ba80*/  UPRMT UR4, UR47, 0x654, UR4 ;  /* 0x000006542f047896 */ /* 0x000fd20008000004 */
[----:B------:R-:W-:Y:S01]  /*ba90*/  SYNCS.ARRIVE.TRANS64.RED.A1T0 RZ, [UR4], RZ ;  /* 0x000000ffffff79a7 */ /* 0x000fe20008100404 */
[----:B------:R-:W-:Y:S05]  /*baa0*/  EXIT ;  /* 0x000000000000794d */ /* 0x000fea0003800000 */
.L_x_24:
[----:B--2---:R2:W3:Y:S02]  /*bab0*/  SYNCS.PHASECHK.TRANS64.TRYWAIT P0, [R3+URZ+0xf0], R2 ;  /* 0x0000f002030075a7 */ /* 0x0044e400080011ff */
[----:B---3--:R-:W-:Y:S05]  /*bac0*/  @!P0 NANOSLEEP.SYNCS 0x989680 ;  /* 0x009896800000895d */ /* 0x008fea0003900000 */
[----:B------:R-:W3:Y:S02]  /*bad0*/  @!P0 SYNCS.PHASECHK.TRANS64 P0, [R3+URZ+0xf0], R2 ;  /* 0x0000f002030085a7 */ /* 0x000ee400080010ff */
[----:B---3--:R-:W-:Y:S05]  /*bae0*/  @!P0 BRA `(.L_x_24) ;  /* 0xfffffffc00f08947 */ /* 0x008fea000383ffff */
[----:B------:R-:W-:Y:S05]  /*baf0*/  BRA `(.L_x_148) ;  /* 0xffffff5c00c07947 */ /* 0x000fea000383ffff */
.L_x_27:
[----:B-1----:R-:W-:-:S07]  /*bb00*/  MOV R0, UR33 ;  /* 0x0000002100007c02 */ /* 0x002fce0008000f00 */
.L_x_149:
[----:B-1----:R1:W2:Y:S02]  /*bb10*/  SYNCS.PHASECHK.TRANS64.TRYWAIT P0, [R0+URZ+0x28], R3 ;  /* 0x00002803000075a7 */ /* 0x0022a400080011ff */
[----:B--2---:R-:W-:Y:S05]  /*bb20*/  @!P0 NANOSLEEP.SYNCS 0x989680 ;  /* 0x009896800000895d */ /* 0x004fea0003900000 */
[----:B------:R-:W2:Y:S02]  /*bb30*/  @!P0 SYNCS.PHASECHK.TRANS64 P0, [R0+URZ+0x28], R3 ;  /* 0x00002803000085a7 */ /* 0x000ea400080010ff */
[----:B--2---:R-:W-:Y:S05]  /*bb40*/  @!P0 BRA `(.L_x_149) ;  /* 0xfffffffc00f08947 */ /* 0x004fea000383ffff */
[----:B------:R-:W-:Y:S05]  /*bb50*/  BRA `(.L_x_26) ;  /* 0xffffff6000187947 */ /* 0x000fea000383ffff */
.L_x_34:
[----:B-1----:R-:W-:-:S07]  /*bb60*/  MOV R0, UR17 ;  /* 0x0000001100007c02 */ /* 0x002fce0008000f00 */
.L_x_150:
[----:B-1----:R1:W2:Y:S02]  /*bb70*/  SYNCS.PHASECHK.TRANS64.TRYWAIT P0, [R0+URZ+0x28], R3 ;  /* 0x00002803000075a7 */ /* 0x0022a400080011ff */
[----:B--2---:R-:W-:Y:S05]  /*bb80*/  @!P0 NANOSLEEP.SYNCS 0x989680 ;  /* 0x009896800000895d */ /* 0x004fea0003900000 */
[----:B------:R-:W2:Y:S02]  /*bb90*/  @!P0 SYNCS.PHASECHK.TRANS64 P0, [R0+URZ+0x28], R3 ;  /* 0x00002803000085a7 */ /* 0x000ea400080010ff */
[----:B--2---:R-:W-:Y:S05]  /*bba0*/  @!P0 BRA `(.L_x_150) ;  /* 0xfffffffc00f08947 */ /* 0x004fea000383ffff */
[----:B------:R-:W-:Y:S05]  /*bbb0*/  BRA `(.L_x_33) ;  /* 0xffffff6000d87947 */ /* 0x000fea000383ffff */
.L_x_39:
[----:B-1----:R1:W2:Y:S02]  /*bbc0*/  SYNCS.PHASECHK.TRANS64.TRYWAIT P0, [R3+URZ+0xa0], R0 ;  /* 0x0000a000030075a7 */ /* 0x0022a400080011ff */
[----:B--2---:R-:W-:Y:S05]  /*bbd0*/  @!P0 NANOSLEEP.SYNCS 0x989680 ;  /* 0x009896800000895d */ /* 0x004fea0003900000 */
[----:B------:R-:W2:Y:S02]  /*bbe0*/  @!P0 SYNCS.PHASECHK.TRANS64 P0, [R3+URZ+0xa0], R0 ;  /* 0x0000a000030085a7 */ /* 0x000ea400080010ff */
[----:B--2---:R-:W-:Y:S05]  /*bbf0*/  @!P0 BRA `(.L_x_39) ;  /* 0xfffffffc00f08947 */ /* 0x004fea000383ffff */
[----:B------:R-:W-:Y:S05]  /*bc00*/  BRA `(.L_x_151) ;  /* 0xffffff6400807947 */ /* 0x000fea000383ffff */
.L_x_43:
[----:B-1----:R-:W-:-:S07]  /*bc10*/  MOV R0, UR4 ;  /* 0x0000000400007c02 */ /* 0x002fce0008000f00 */
.L_x_152:
[----:B-1----:R1:W2:Y:S02]  /*bc20*/  SYNCS.PHASECHK.TRANS64.TRYWAIT P0, [R0+URZ], R3 ;  /* 0x00000003000075a7 */ /* 0x0022a400080011ff */
[----:B--2---:R-:W-:Y:S05]  /*bc30*/  @!P0 NANOSLEEP.SYNCS 0x989680 ;  /* 0x009896800000895d */ /* 0x004fea0003900000 */
[----:B------:R-:W2:Y:S02]  /*bc40*/  @!P0 SYNCS.PHASECHK.TRANS64 P0, [R0+URZ], R3 ;  /* 0x00000003000085a7 */ /* 0x000ea400080010ff */
[----:B--2---:R-:W-:Y:S05]  /*bc50*/  @!P0 BRA `(.L_x_152) ;  /* 0xfffffffc00f08947 */ /* 0x004fea000383ffff */
[----:B------:R-:W-:Y:S05]  /*bc60*/  BRA `(.L_x_153) ;  /* 0xffffff6c00287947 */ /* 0x000fea000383ffff */
.L_x_44:
[----:B------:R-:W-:-:S07]  /*bc70*/  MOV R0, UR5 ;  /* 0x0000000500007c02 */ /* 0x000fce0008000f00 */
.L_x_154:
[----:B-1----:R1:W2:Y:S02]  /*bc80*/  SYNCS.PHASECHK.TRANS64.TRYWAIT P0, [R0+URZ], R3 ;  /* 0x00000003000075a7 */ /* 0x0022a400080011ff */
[----:B--2---:R-:W-:Y:S05]  /*bc90*/  @!P0 NANOSLEEP.SYNCS 0x989680 ;  /* 0x009896800000895d */ /* 0x004fea0003900000 */
[----:B------:R-:W2:Y:S02]  /*bca0*/  @!P0 SYNCS.PHASECHK.TRANS64 P0, [R0+URZ], R3 ;  /* 0x00000003000085a7 */ /* 0x000ea400080010ff */
[----:B--2---:R-:W-:Y:S05]  /*bcb0*/  @!P0 BRA `(.L_x_154) ;  /* 0xfffffffc00f08947 */ /* 0x004fea000383ffff */
[----:B------:R-:W-:Y:S05]  /*bcc0*/  BRA `(.L_x_155) ;  /* 0xffffff6c00347947 */ /* 0x000fea000383ffff */
.L_x_45:
[----:B------:R-:W-:-:S07]  /*bcd0*/  MOV R0, UR5 ;  /* 0x0000000500007c02 */ /* 0x000fce0008000f00 */
.L_x_156:
[----:B-1----:R1:W2:Y:S02]  /*bce0*/  SYNCS.PHASECHK.TRANS64.TRYWAIT P0, [R0+URZ], R3 ;  /* 0x00000003000075a7 */ /* 0x0022a400080011ff */
[----:B--2---:R-:W-:Y:S05]  /*bcf0*/  @!P0 NANOSLEEP.SYNCS 0x989680 ;  /* 0x009896800000895d */ /* 0x004fea0003900000 */
[----:B------:R-:W2:Y:S02]  /*bd00*/  @!P0 SYNCS.PHASECHK.TRANS64 P0, [R0+URZ], R3 ;  /* 0x00000003000085a7 */ /* 0x000ea400080010ff */
[----:B--2---:R-:W-:Y:S05]  /*bd10*/  @!P0 BRA `(.L_x_156) ;  /* 0xfffffffc00f08947 */ /* 0x004fea000383ffff */
[----:B------:R-:W-:Y:S05]  /*bd20*/  BRA `(.L_x_157) ;  /* 0xffffff6c00407947 */ /* 0x000fea000383ffff */
.L_x_46:
[----:B------:R-:W-:-:S07]  /*bd30*/  MOV R0, UR5 ;  /* 0x0000000500007c02 */ /* 0x000fce0008000f00 */
.L_x_158:
[----:B-1----:R1:W2:Y:S02]  /*bd40*/  SYNCS.PHASECHK.TRANS64.TRYWAIT P0, [R0+URZ], R3 ;  /* 0x00000003000075a7 */ /* 0x0022a400080011ff */
[----:B--2---:R-:W-:Y:S05]  /*bd50*/  @!P0 NANOSLEEP.SYNCS 0x989680 ;  /* 0x009896800000895d */ /* 0x004fea0003900000 */
[----:B------:R-:W2:Y:S02]  /*bd60*/  @!P0 SYNCS.PHASECHK.TRANS64 P0, [R0+URZ], R3 ;  /* 0x00000003000085a7 */ /* 0x000ea400080010ff */
[----:B--2---:R-:W-:Y:S05]  /*bd70*/  @!P0 BRA `(.L_x_158) ;  /* 0xfffffffc00f08947 */ /* 0x004fea000383ffff */
[----:B------:R-:W-:Y:S05]  /*bd80*/  BRA `(.L_x_159) ;  /* 0xffffff6c004c7947 */ /* 0x000fea000383ffff */
.L_x_49:
[----:B-1----:R1:W2:Y:S02]  /*bd90*/  SYNCS.PHASECHK.TRANS64.TRYWAIT P0, [R2+URZ+0xe0], R5 ;  /* 0x0000e005020075a7 */ /* 0x0022a400080011ff */
[----:B--2---:R-:W-:Y:S05]  /*bda0*/  @!P0 NANOSLEEP.SYNCS 0x989680 ;  /* 0x009896800000895d */ /* 0x004fea0003900000 */
[----:B------:R-:W2:Y:S02]  /*bdb0*/  @!P0 SYNCS.PHASECHK.TRANS64 P0, [R2+URZ+0xe0], R5 ;  /* 0x0000e005020085a7 */ /* 0x000ea400080010ff */
[----:B--2---:R-:W-:Y:S05]  /*bdc0*/  @!P0 BRA `(.L_x_49) ;  /* 0xfffffffc00f08947 */ /* 0x004fea000383ffff */
[----:B------:R-:W-:Y:S05]  /*bdd0*/  BRA `(.L_x_160) ;  /* 0xffffff6c00a87947 */ /* 0x000fea000383ffff */
.L_x_50:
[----:B------:R-:W-:-:S07]  /*bde0*/  MOV R2, UR4 ;  /* 0x0000000400027c02 */ /* 0x000fce0008000f00 */
.L_x_161:
[----:B-1----:R1:W2:Y:S02]  /*bdf0*/  SYNCS.PHASECHK.TRANS64.TRYWAIT P0, [R2+URZ+0xb0], R5 ;  /* 0x0000b005020075a7 */ /* 0x0022a400080011ff */
[----:B--2---:R-:W-:Y:S05]  /*be00*/  @!P0 NANOSLEEP.SYNCS 0x989680 ;  /* 0x009896800000895d */ /* 0x004fea0003900000 */
[----:B------:R-:W2:Y:S02]  /*be10*/  @!P0 SYNCS.PHASECHK.TRANS64 P0, [R2+URZ+0xb0], R5 ;  /* 0x0000b005020085a7 */ /* 0x000ea400080010ff */
[----:B--2---:R-:W-:Y:S05]  /*be20*/  @!P0 BRA `(.L_x_161) ;  /* 0xfffffffc00f08947 */ /* 0x004fea000383ffff */
[----:B------:R-:W-:Y:S05]  /*be30*/  BRA `(.L_x_162) ;  /* 0xffffff6c00b87947 */ /* 0x000fea000383ffff */
.L_x_51:
[----:B-1----:R1:W2:Y:S02]  /*be40*/  SYNCS.PHASECHK.TRANS64.TRYWAIT P1, [R2+URZ+0xa0], R5 ;  /* 0x0000a005020075a7 */ /* 0x0022a400080211ff */
[----:B--2---:R-:W-:Y:S05]  /*be50*/  @!P1 NANOSLEEP.SYNCS 0x989680 ;  /* 0x009896800000995d */ /* 0x004fea0003900000 */
[----:B------:R-:W2:Y:S02]  /*be60*/  @!P1 SYNCS.PHASECHK.TRANS64 P1, [R2+URZ+0xa0], R5 ;  /* 0x0000a005020095a7 */ /* 0x000ea400080210ff */
[----:B--2---:R-:W-:Y:S05]  /*be70*/  @!P1 BRA `(.L_x_51) ;  /* 0xfffffffc00f09947 */ /* 0x004fea000383ffff */
[----:B------:R-:W-:Y:S05]  /*be80*/  BRA `(.L_x_163) ;  /* 0xffffff6c00e87947 */ /* 0x000fea000383ffff */
.L_x_54:
[----:B------:R-:W-:-:S07]  /*be90*/  MOV R0, UR4 ;  /* 0x0000000400007c02 */ /* 0x000fce0008000f00 */
.L_x_164:
[----:B-1----:R1:W2:Y:S02]  /*bea0*/  SYNCS.PHASECHK.TRANS64.TRYWAIT P0, [R0+URZ+0xb0], R3 ;  /* 0x0000b003000075a7 */ /* 0x0022a400080011ff */
[----:B--2---:R-:W-:Y:S05]  /*beb0*/  @!P0 NANOSLEEP.SYNCS 0x989680 ;  /* 0x009896800000895d */ /* 0x004fea0003900000 */
[----:B------:R-:W2:Y:S02]  /*bec0*/  @!P0 SYNCS.PHASECHK.TRANS64 P0, [R0+URZ+0xb0], R3 ;  /* 0x0000b003000085a7 */ /* 0x000ea400080010ff */
[----:B--2---:R-:W-:Y:S05]  /*bed0*/  @!P0 BRA `(.L_x_164) ;  /* 0xfffffffc00f08947 */ /* 0x004fea000383ffff */
[----:B------:R-:W-:Y:S05]  /*bee0*/  BRA `(.L_x_53) ;  /* 0xffffff70003c7947 */ /* 0x000fea000383ffff */
.L_x_63:
[----:B-1----:R-:W-:-:S04]  /*bef0*/  MOV R0, UR5 ;  /* 0x0000000500007c02 */ /* 0x002fc80008000f00 */
[----:B------:R1:W2:Y:S03]  /*bf00*/  SYNCS.PHASECHK.TRANS64.TRYWAIT P0, [R0+URZ+0x8], R7 ;  /* 0x00000807000075a7 */ /* 0x0002a600080011ff */
[----:B--2---:R-:W-:Y:S05]  /*bf10*/  @!P0 NANOSLEEP.SYNCS 0x989680 ;  /* 0x009896800000895d */ /* 0x004fea0003900000 */
[----:B------:R-:W2:Y:S02]  /*bf20*/  @!P0 SYNCS.PHASECHK.TRANS64 P0, [R0+URZ+0x8], R7 ;  /* 0x00000807000085a7 */ /* 0x000ea400080010ff */
[----:B--2---:R-:W-:Y:S05]  /*bf30*/  @!P0 BRA `(.L_x_63) ;  /* 0xfffffffc00ec8947 */ /* 0x004fea000383ffff */
[----:B------:R-:W-:Y:S05]  /*bf40*/  BRA `(.L_x_62) ;  /* 0xffffff7000f07947 */ /* 0x000fea000383ffff */
.L_x_65:
[----:B------:R-:W-:Y:S01]  /*bf50*/  BSSY B0, `(.L_x_165) ;  /* 0x0000006000007945 */ /* 0x000fe20003800000 */
[----:B------:R-:W-:-:S07]  /*bf60*/  MOV R15, 0xffffffff ;  /* 0xffffffff000f7802 */ /* 0x000fce0000000f00 */
[----:B-1---5:R-:W-:Y:S05]  /*bf70*/  WARPSYNC.COLLECTIVE R15, `(.L_x_166) ;  /* 0x000000000f0c7348 */ /* 0x022fea0003c00000 */
[----:B------:R-:W-:Y:S02]  /*bf80*/  ELECT P6, UR79, PT ;  /* 0x00000000004f782f */ /* 0x000fe400038c0000 */
[----:B------:R-:W-:Y:S01]  /*bf90*/  MOV R14, UR79 ;  /* 0x0000004f000e7c02 */ /* 0x000fe20008000f00 */
[----:B-1---5:R-:W-:Y:S10]  /*bfa0*/  ENDCOLLECTIVE ;  /* 0x000000000000791b */ /* 0x022ff40003800000 */
.L_x_166:
[----:B------:R-:W-:Y:S05]  /*bfb0*/  BSYNC B0 ;  /* 0x0000000000007941 */ /* 0x000fea0003800000 */
.L_x_165:
[----:B------:R-:W-:Y:S05]  /*bfc0*/  BRA `(.L_x_167) ;  /* 0xffffff7400207947 */ /* 0x000fea000383ffff */
.L_x_67:
[----:B-1----:R-:W-:-:S04]  /*bfd0*/  MOV R0, UR5 ;  /* 0x0000000500007c02 */ /* 0x002fc80008000f00 */
[----:B------:R1:W2:Y:S03]  /*bfe0*/  SYNCS.PHASECHK.TRANS64.TRYWAIT P0, [R0+URZ+0x8], R5 ;  /* 0x00000805000075a7 */ /* 0x0002a600080011ff */
[----:B--2---:R-:W-:Y:S05]  /*bff0*/  @!P0 NANOSLEEP.SYNCS 0x989680 ;  /* 0x009896800000895d */ /* 0x004fea0003900000 */
[----:B------:R-:W2:Y:S02]  /*c000*/  @!P0 SYNCS.PHASECHK.TRANS64 P0, [R0+URZ+0x8], R5 ;  /* 0x00000805000085a7 */ /* 0x000ea400080010ff */
[----:B--2---:R-:W-:Y:S05]  /*c010*/  @!P0 BRA `(.L_x_67) ;  /* 0xfffffffc00ec8947 */ /* 0x004fea000383ffff */
[----:B------:R-:W-:Y:S05]  /*c020*/  BRA `(.L_x_66) ;  /* 0xffffff7400247947 */ /* 0x000fea000383ffff */
.L_x_68:
[----:B-1----:R1:W2:Y:S02]  /*c030*/  SYNCS.PHASECHK.TRANS64.TRYWAIT P0, [R0+URZ+0xa0], R5 ;  /* 0x0000a005000075a7 */ /* 0x0022a400080011ff */
[----:B--2---:R-:W-:Y:S05]  /*c040*/  @!P0 NANOSLEEP.SYNCS 0x989680 ;  /* 0x009896800000895d */ /* 0x004fea0003900000 */
[----:B------:R-:W2:Y:S02]  /*c050*/  @!P0 SYNCS.PHASECHK.TRANS64 P0, [R0+URZ+0xa0], R5 ;  /* 0x0000a005000085a7 */ /* 0x000ea400080010ff */
[----:B--2---:R-:W-:Y:S05]  /*c060*/  @!P0 BRA `(.L_x_68) ;  /* 0xfffffffc00f08947 */ /* 0x004fea000383ffff */
[----:B------:R-:W-:Y:S05]  /*c070*/  BRA `(.L_x_168) ;  /* 0xffffff7800107947 */ /* 0x000fea000383ffff */
.L_x_70:
[----:B------:R-:W-:-:S07]  /*c080*/  MOV R0, UR31 ;  /* 0x0000001f00007c02 */ /* 0x000fce0008000f00 */
.L_x_169:
[----:B-1----:R1:W2:Y:S02]  /*c090*/  SYNCS.PHASECHK.TRANS64.TRYWAIT P0, [R0+URZ+0xd0], R5 ;  /* 0x0000d005000075a7 */ /* 0x0022a400080011ff */
[----:B--2---:R-:W-:Y:S05]  /*c0a0*/  @!P0 NANOSLEEP.SYNCS 0x989680 ;  /* 0x009896800000895d */ /* 0x004fea0003900000 */
[----:B------:R-:W2:Y:S02]  /*c0b0*/  @!P0 SYNCS.PHASECHK.TRANS64 P0, [R0+URZ+0xd0], R5 ;  /* 0x0000d005000085a7 */ /* 0x000ea400080010ff */
[----:B--2---:R-:W-:Y:S05]  /*c0c0*/  @!P0 BRA `(.L_x_169) ;  /* 0xfffffffc00f08947 */ /* 0x004fea000383ffff */
[----:B------:R-:W-:Y:S05]  /*c0d0*/  BRA `(.L_x_170) ;  /* 0xffffff78005c7947 */ /* 0x000fea000383ffff */
.L_x_73:
[----:B------:R-:W-:Y:S07]  /*c0e0*/  MOV R0, UR5 ;  /* 0x0000000500007c02 */ /* 0x000fee0008000f00 */
.L_x_171:
[----:B-1----:R1:W2:Y:S02]  /*c0f0*/  SYNCS.PHASECHK.TRANS64.TRYWAIT P0, [R0+URZ], R5 ;  /* 0x00000005000075a7 */ /* 0x0022a400080011ff */
[----:B--2---:R-:W-:Y:S05]  /*c100*/  @!P0 NANOSLEEP.SYNCS 0x989680 ;  /* 0x009896800000895d */ /* 0x004fea0003900000 */
[----:B------:R-:W2:Y:S02]  /*c110*/  @!P0 SYNCS.PHASECHK.TRANS64 P0, [R0+URZ], R5 ;  /* 0x00000005000085a7 */ /* 0x000ea400080010ff */
[----:B--2---:R-:W-:Y:S05]  /*c120*/  @!P0 BRA `(.L_x_171) ;  /* 0xfffffffc00f08947 */ /* 0x004fea000383ffff */
[----:B------:R-:W-:Y:S05]  /*c130*/  BRA `(.L_x_72) ;  /* 0xffffff7800707947 */ /* 0x000fea000383ffff */
.L_x_77:
[----:B-1----:R-:W-:-:S07]  /*c140*/  MOV R0, UR4 ;  /* 0x0000000400007c02 */ /* 0x002fce0008000f00 */
.L_x_172:
[----:B-1----:R1:W2:Y:S02]  /*c150*/  SYNCS.PHASECHK.TRANS64.TRYWAIT P0, [R0+URZ], R3 ;  /* 0x00000003000075a7 */ /* 0x0022a400080011ff */
[----:B--2---:R-:W-:Y:S05]  /*c160*/  @!P0 NANOSLEEP.SYNCS 0x989680 ;  /* 0x009896800000895d */ /* 0x004fea0003900000 */
[----:B------:R-:W2:Y:S02]  /*c170*/  @!P0 SYNCS.PHASECHK.TRANS64 P0, [R0+URZ], R3 ;  /* 0x00000003000085a7 */ /* 0x000ea400080010ff */
[----:B--2---:R-:W-:Y:S05]  /*c180*/  @!P0 BRA `(.L_x_172) ;  /* 0xfffffffc00f08947 */ /* 0x004fea000383ffff */
[----:B------:R-:W-:Y:S05]  /*c190*/  BRA `(.L_x_173) ;  /* 0xffffff7c00647947 */ /* 0x000fea000383ffff */
.L_x_80:
[----:B------:R-:W-:-:S07]  /*c1a0*/  MOV R0, UR26 ;  /* 0x0000001a00007c02 */ /* 0x000fce0008000f00 */
.L_x_174:
[----:B-1----:R1:W2:Y:S02]  /*c1b0*/  SYNCS.PHASECHK.TRANS64.TRYWAIT P1, [R0+URZ+0x100], R3 ;  /* 0x00010003000075a7 */ /* 0x0022a400080211ff */
[----:B--2---:R-:W-:Y:S05]  /*c1c0*/  @!P1 NANOSLEEP.SYNCS 0x989680 ;  /* 0x009896800000995d */ /* 0x004fea0003900000 */
[----:B------:R-:W2:Y:S02]  /*c1d0*/  @!P1 SYNCS.PHASECHK.TRANS64 P1, [R0+URZ+0x100], R3 ;  /* 0x00010003000095a7 */ /* 0x000ea400080210ff */
[----:B--2---:R-:W-:Y:S05]  /*c1e0*/  @!P1 BRA `(.L_x_174) ;  /* 0xfffffffc00f09947 */ /* 0x004fea000383ffff */
[----:B------:R-:W-:Y:S05]  /*c1f0*/  BRA `(.L_x_175) ;  /* 0xffffff7c00b07947 */ /* 0x000fea000383ffff */
.L_x_85:
[----:B--2---:R2:W3:Y:S02]  /*c200*/  SYNCS.PHASECHK.TRANS64.TRYWAIT P0, [R12+URZ+0xa0], R9 ;  /* 0x0000a0090c0075a7 */ /* 0x0044e400080011ff */
[----:B---3--:R-:W-:Y:S05]  /*c210*/  @!P0 NANOSLEEP.SYNCS 0x989680 ;  /* 0x009896800000895d */ /* 0x008fea0003900000 */
[----:B------:R-:W3:Y:S02]  /*c220*/  @!P0 SYNCS.PHASECHK.TRANS64 P0, [R12+URZ+0xa0], R9 ;  /* 0x0000a0090c0085a7 */ /* 0x000ee400080010ff */
[----:B---3--:R-:W-:Y:S05]  /*c230*/  @!P0 BRA `(.L_x_85) ;  /* 0xfffffffc00f08947 */ /* 0x008fea000383ffff */
[----:B------:R-:W-:Y:S05]  /*c240*/  BRA `(.L_x_176) ;  /* 0xffffff8000d87947 */ /* 0x000fea000383ffff */
.L_x_88:
[----:B------:R-:W-:Y:S07]  /*c250*/  MOV R0, UR21 ;  /* 0x0000001500007c02 */ /* 0x000fee0008000f00 */
.L_x_177:
[----:B--2---:R2:W3:Y:S02]  /*c260*/  SYNCS.PHASECHK.TRANS64.TRYWAIT P2, [R0+URZ+0x98], R11 ;  /* 0x0000980b000075a7 */ /* 0x0044e400080411ff */
[----:B---3--:R-:W-:Y:S05]  /*c270*/  @!P2 NANOSLEEP.SYNCS 0x989680 ;  /* 0x009896800000a95d */ /* 0x008fea0003900000 */
[----:B------:R-:W3:Y:S02]  /*c280*/  @!P2 SYNCS.PHASECHK.TRANS64 P2, [R0+URZ+0x98], R11 ;  /* 0x0000980b0000a5a7 */ /* 0x000ee400080410ff */
[----:B---3--:R-:W-:Y:S05]  /*c290*/  @!P2 BRA `(.L_x_177) ;  /* 0xfffffffc00f0a947 */ /* 0x008fea000383ffff */
[----:B------:R-:W-:Y:S05]  /*c2a0*/  BRA `(.L_x_87) ;  /* 0xffffff8800407947 */ /* 0x000fea000383ffff */
.L_x_91:
[----:B--2---:R-:W-:Y:S07]  /*c2b0*/  MOV R0, UR21 ;  /* 0x0000001500007c02 */ /* 0x004fee0008000f00 */
.L_x_178:
[----:B--2---:R2:W3:Y:S02]  /*c2c0*/  SYNCS.PHASECHK.TRANS64.TRYWAIT P0, [R0+URZ+0x70], R9 ;  /* 0x00007009000075a7 */ /* 0x0044e400080011ff */
[----:B---3--:R-:W-:Y:S05]  /*c2d0*/  @!P0 NANOSLEEP.SYNCS 0x989680 ;  /* 0x009896800000895d */ /* 0x008fea0003900000 */
[----:B------:R-:W3:Y:S02]  /*c2e0*/  @!P0 SYNCS.PHASECHK.TRANS64 P0, [R0+URZ+0x70], R9 ;  /* 0x00007009000085a7 */ /* 0x000ee400080010ff */
[----:B---3--:R-:W-:Y:S05]  /*c2f0*/  @!P0 BRA `(.L_x_178) ;  /* 0xfffffffc00f08947 */ /* 0x008fea000383ffff */
[----:B------:R-:W-:Y:S05]  /*c300*/  BRA `(.L_x_179) ;  /* 0xffffff88009c7947 */ /* 0x000fea000383ffff */
.L_x_92:
[----:B------:R-:W-:Y:S07]  /*c310*/  MOV R0, UR21 ;  /* 0x0000001500007c02 */ /* 0x000fee0008000f00 */
.L_x_180:
[----:B--2---:R2:W3:Y:S02]  /*c320*/  SYNCS.PHASECHK.TRANS64.TRYWAIT P0, [R0+URZ+0x78], R9 ;  /* 0x00007809000075a7 */ /* 0x0044e400080011ff */
[----:B---3--:R-:W-:Y:S05]  /*c330*/  @!P0 NANOSLEEP.SYNCS 0x989680 ;  /* 0x009896800000895d */ /* 0x008fea0003900000 */
[----:B------:R-:W3:Y:S02]  /*c340*/  @!P0 SYNCS.PHASECHK.TRANS64 P0, [R0+URZ+0x78], R9 ;  /* 0x00007809000085a7 */ /* 0x000ee400080010ff */
[----:B---3--:R-:W-:Y:S05]  /*c350*/  @!P0 BRA `(.L_x_180) ;  /* 0xfffffffc00f08947 */ /* 0x008fea000383ffff */
[----:B------:R-:W-:Y:S05]  /*c360*/  BRA `(.L_x_181) ;  /* 0xffffff8800d87947 */ /* 0x000fea000383ffff */
.L_x_93:
[----:B------:R-:W-:Y:S07]  /*c370*/  MOV R0, UR21 ;  /* 0x0000001500007c02 */ /* 0x000fee0008000f00 */
.L_x_182:
[----:B--2---:R2:W3:Y:S02]  /*c380*/  SYNCS.PHASECHK.TRANS64.TRYWAIT P0, [R0+URZ+0x80], R9 ;  /* 0x00008009000075a7 */ /* 0x0044e400080011ff */
[----:B---3--:R-:W-:Y:S05]  /*c390*/  @!P0 NANOSLEEP.SYNCS 0x989680 ;  /* 0x009896800000895d */ /* 0x008fea0003900000 */
[----:B------:R-:W3:Y:S02]  /*c3a0*/  @!P0 SYNCS.PHASECHK.TRANS64 P0, [R0+URZ+0x80], R9 ;  /* 0x00008009000085a7 */ /* 0x000ee400080010ff */
[----:B---3--:R-:W-:Y:S05]  /*c3b0*/  @!P0 BRA `(.L_x_182) ;  /* 0xfffffffc00f08947 */ /* 0x008fea000383ffff */
[----:B------:R-:W-:Y:S05]  /*c3c0*/  BRA `(.L_x_183) ;  /* 0xffffff8c00207947 */ /* 0x000fea000383ffff */
.L_x_94:
[----:B------:R-:W-:Y:S07]  /*c3d0*/  MOV R0, UR21 ;  /* 0x0000001500007c02 */ /* 0x000fee0008000f00 */
.L_x_184:
[----:B--2---:R2:W3:Y:S02]  /*c3e0*/  SYNCS.PHASECHK.TRANS64.TRYWAIT P0, [R0+URZ+0x88], R9 ;  /* 0x00008809000075a7 */ /* 0x0044e400080011ff */
[----:B---3--:R-:W-:Y:S05]  /*c3f0*/  @!P0 NANOSLEEP.SYNCS 0x989680 ;  /* 0x009896800000895d */ /* 0x008fea0003900000 */
[----:B------:R-:W3:Y:S02]  /*c400*/  @!P0 SYNCS.PHASECHK.TRANS64 P0, [R0+URZ+0x88], R9 ;  /* 0x00008809000085a7 */ /* 0x000ee400080010ff */
[----:B---3--:R-:W-:Y:S05]  /*c410*/  @!P0 BRA `(.L_x_184) ;  /* 0xfffffffc00f08947 */ /* 0x008fea000383ffff */
[----:B------:R-:W-:Y:S05]  /*c420*/  BRA `(.L_x_185) ;  /* 0xffffff8c00647947 */ /* 0x000fea000383ffff */
.L_x_96:
[----:B------:R-:W-:-:S07]  /*c430*/  MOV R0, UR21 ;  /* 0x0000001500007c02 */ /* 0x000fce0008000f00 */
.L_x_186:
[----:B---3--:R3:W4:Y:S02]  /*c440*/  SYNCS.PHASECHK.TRANS64.TRYWAIT P0, [R0+URZ+0x70], R3 ;  /* 0x00007003000075a7 */ /* 0x00872400080011ff */
[----:B----4-:R-:W-:Y:S05]  /*c450*/  @!P0 NANOSLEEP.SYNCS 0x989680 ;  /* 0x009896800000895d */ /* 0x010fea0003900000 */
[----:B------:R-:W4:Y:S02]  /*c460*/  @!P0 SYNCS.PHASECHK.TRANS64 P0, [R0+URZ+0x70], R3 ;  /* 0x00007003000085a7 */ /* 0x000f2400080010ff */
[----:B----4-:R-:W-:Y:S05]  /*c470*/  @!P0 BRA `(.L_x_186) ;  /* 0xfffffffc00f08947 */ /* 0x010fea000383ffff */
[----:B------:R-:W-:Y:S05]  /*c480*/  BRA `(.L_x_187) ;  /* 0xffffff8c00d87947 */ /* 0x000fea000383ffff */
.L_x_97:
[----:B---3--:R-:W-:-:S07]  /*c490*/  MOV R0, UR21 ;  /* 0x0000001500007c02 */ /* 0x008fce0008000f00 */
.L_x_188:
[----:B---3--:R3:W4:Y:S02]  /*c4a0*/  SYNCS.PHASECHK.TRANS64.TRYWAIT P0, [R0+URZ+0x78], R3 ;  /* 0x00007803000075a7 */ /* 0x00872400080011ff */
[----:B----4-:R-:W-:Y:S05]  /*c4b0*/  @!P0 NANOSLEEP.SYNCS 0x989680 ;  /* 0x009896800000895d */ /* 0x010fea0003900000 */
[----:B------:R-:W4:Y:S02]  /*c4c0*/  @!P0 SYNCS.PHASECHK.TRANS64 P0, [R0+URZ+0x78], R3 ;  /* 0x00007803000085a7 */ /* 0x000f2400080010ff */
[----:B----4-:R-:W-:Y:S05]  /*c4d0*/  @!P0 BRA `(.L_x_188) ;  /* 0xfffffffc00f08947 */ /* 0x010fea000383ffff */
[----:B------:R-:W-:Y:S05]  /*c4e0*/  BRA `(.L_x_189) ;  /* 0xffffff8c00c87947 */ /* 0x000fea000383ffff */
.L_x_98:
[----:B---3--:R-:W-:-:S07]  /*c4f0*/  MOV R0, UR21 ;  /* 0x0000001500007c02 */ /* 0x008fce0008000f00 */
.L_x_190:
[----:B---3--:R3:W4:Y:S02]  /*c500*/  SYNCS.PHASECHK.TRANS64.TRYWAIT P0, [R0+URZ+0x80], R3 ;  /* 0x00008003000075a7 */ /* 0x00872400080011ff */
[----:B----4-:R-:W-:Y:S05]  /*c510*/  @!P0 NANOSLEEP.SYNCS 0x989680 ;  /* 0x009896800000895d */ /* 0x010fea0003900000 */
[----:B------:R-:W4:Y:S02]  /*c520*/  @!P0 SYNCS.PHASECHK.TRANS64 P0, [R0+URZ+0x80], R3 ;  /* 0x00008003000085a7 */ /* 0x000f2400080010ff */
[----:B----4-:R-:W-:Y:S05]  /*c530*/  @!P0 BRA `(.L_x_190) ;  /* 0xfffffffc00f08947 */ /* 0x010fea000383ffff */
[----:B------:R-:W-:Y:S05]  /*c540*/  BRA `(.L_x_191) ;  /* 0xffffff8c00b87947 */ /* 0x000fea000383ffff */
.L_x_100:
[----:B-1----:R1:W2:Y:S02]  /*c550*/  SYNCS.PHASECHK.TRANS64.TRYWAIT P0, [R3+URZ+0xa0], R0 ;  /* 0x0000a000030075a7 */ /* 0x0022a400080011ff */
[----:B--2---:R-:W-:Y:S05]  /*c560*/  @!P0 NANOSLEEP.SYNCS 0x989680 ;  /* 0x009896800000895d */ /* 0x004fea0003900000 */
[----:B------:R-:W2:Y:S02]  /*c570*/  @!P0 SYNCS.PHASECHK.TRANS64 P0, [R3+URZ+0xa0], R0 ;  /* 0x0000a000030085a7 */ /* 0x000ea400080010ff */
[----:B--2---:R-:W-:Y:S05]  /*c580*/  @!P0 BRA `(.L_x_100) ;  /* 0xfffffffc00f08947 */ /* 0x004fea000383ffff */
[----:B------:R-:W-:Y:S05]  /*c590*/  BRA `(.L_x_192) ;  /* 0xffffff9000887947 */ /* 0x000fea000383ffff */
.L_x_111:
[----:B-1----:R-:W-:Y:S04]  /*c5a0*/  MOV R0, UR44 ;  /* 0x0000002c00007c02 */ /* 0x002fe80008000f00 */
[----:B------:R1:W2:Y:S03]  /*c5b0*/  SYNCS.PHASECHK.TRANS64.TRYWAIT P1, [R0+URZ+0x50], R7 ;  /* 0x00005007000075a7 */ /* 0x0002a600080211ff */
[----:B--2---:R-:W-:Y:S05]  /*c5c0*/  @!P1 NANOSLEEP.SYNCS 0x989680 ;  /* 0x009896800000995d */ /* 0x004fea0003900000 */
[----:B------:R-:W2:Y:S02]  /*c5d0*/  @!P1 SYNCS.PHASECHK.TRANS64 P1, [R0+URZ+0x50], R7 ;  /* 0x00005007000095a7 */ /* 0x000ea400080210ff */
[----:B--2---:R-:W-:Y:S05]  /*c5e0*/  @!P1 BRA `(.L_x_111) ;  /* 0xfffffffc00ec9947 */ /* 0x004fea000383ffff */
[----:B------:R-:W-:Y:S05]  /*c5f0*/  BRA `(.L_x_110) ;  /* 0xffffffa000407947 */ /* 0x000fea000383ffff */
.L_x_113:
[----:B-1----:R1:W4:Y:S02]  /*c600*/  SYNCS.PHASECHK.TRANS64.TRYWAIT P0, [R166+URZ+0xc0], R3 ;  /* 0x0000c003a60075a7 */ /* 0x00232400080011ff */
[----:B----4-:R-:W-:Y:S05]  /*c610*/  @!P0 NANOSLEEP.SYNCS 0x989680 ;  /* 0x009896800000895d */ /* 0x010fea0003900000 */
[----:B------:R-:W4:Y:S02]  /*c620*/  @!P0 SYNCS.PHASECHK.TRANS64 P0, [R166+URZ+0xc0], R3 ;  /* 0x0000c003a60085a7 */ /* 0x000f2400080010ff */
[----:B----4-:R-:W-:Y:S05]  /*c630*/  @!P0 BRA `(.L_x_113) ;  /* 0xfffffffc00f08947 */ /* 0x010fea000383ffff */
[----:B------:R-:W-:Y:S05]  /*c640*/  BRA `(.L_x_112) ;  /* 0xffffffa000a07947 */ /* 0x000fea000383ffff */
.L_x_122:
[----:B--2---:R2:W3:Y:S02]  /*c650*/  SYNCS.PHASECHK.TRANS64.TRYWAIT P0, [R3+URZ+0x50], R0 ;  /* 0x00005000030075a7 */ /* 0x0044e400080011ff */
[----:B---3--:R-:W-:Y:S05]  /*c660*/  @!P0 NANOSLEEP.SYNCS 0x989680 ;  /* 0x009896800000895d */ /* 0x008fea0003900000 */
[----:B------:R-:W3:Y:S02]  /*c670*/  @!P0 SYNCS.PHASECHK.TRANS64 P0, [R3+URZ+0x50], R0 ;  /* 0x00005000030085a7 */ /* 0x000ee400080010ff */
[----:B---3--:R-:W-:Y:S05]  /*c680*/  @!P0 BRA `(.L_x_122) ;  /* 0xfffffffc00f08947 */ /* 0x008fea000383ffff */
[----:B------:R-:W-:Y:S05]  /*c690*/  BRA `(.L_x_121) ;  /* 0xffffffb400687947 */ /* 0x000fea000383ffff */
.L_x_130:
[----:B--2---:R2:W3:Y:S02]  /*c6a0*/  SYNCS.PHASECHK.TRANS64.TRYWAIT P0, [R0+URZ+0x50], R7 ;  /* 0x00005007000075a7 */ /* 0x0044e400080011ff */
[----:B---3--:R-:W-:Y:S05]  /*c6b0*/  @!P0 NANOSLEEP.SYNCS 0x989680 ;  /* 0x009896800000895d */ /* 0x008fea0003900000 */
[----:B------:R-:W3:Y:S02]  /*c6c0*/  @!P0 SYNCS.PHASECHK.TRANS64 P0, [R0+URZ+0x50], R7 ;  /* 0x00005007000085a7 */ /* 0x000ee400080010ff */
[----:B---3--:R-:W-:Y:S05]  /*c6d0*/  @!P0 BRA `(.L_x_130) ;  /* 0xfffffffc00f08947 */ /* 0x008fea000383ffff */
[----:B------:R-:W-:Y:S05]  /*c6e0*/  BRA `(.L_x_129) ;  /* 0xffffffc800607947 */ /* 0x000fea000383ffff */
.L_x_138:
[----:B--2---:R2:W3:Y:S02]  /*c6f0*/  SYNCS.PHASECHK.TRANS64.TRYWAIT P0, [R3+URZ+0x50], R0 ;  /* 0x00005000030075a7 */ /* 0x0044e400080011ff */
[----:B---3--:R-:W-:Y:S05]  /*c700*/  @!P0 NANOSLEEP.SYNCS 0x989680 ;  /* 0x009896800000895d */ /* 0x008fea0003900000 */
[----:B------:R-:W3:Y:S02]  /*c710*/  @!P0 SYNCS.PHASECHK.TRANS64 P0, [R3+URZ+0x50], R0 ;  /* 0x00005000030085a7 */ /* 0x000ee400080010ff */
[----:B---3--:R-:W-:Y:S05]  /*c720*/  @!P0 BRA `(.L_x_138) ;  /* 0xfffffffc00f08947 */ /* 0x008fea000383ffff */
[----:B------:R-:W-:Y:S05]  /*c730*/  BRA `(.L_x_137) ;  /* 0xffffffdc00587947 */ /* 0x000fea000383ffff */
        .weak           $__internal_0_$__cuda_sm10x_tcgen05_guardrail_trap_col_being_dealloced_not_returned_by_alloc
        .type           $__internal_0_$__cuda_sm10x_tcgen05_guardrail_trap_col_being_dealloced_not_returned_by_alloc,@function
        .size           $__internal_0_$__cuda_sm10x_tcgen05_guardrail_trap_col_being_dealloced_not_returned_by_alloc,($__internal_1_$__cuda_sm10x_tcgen05_guardrail_trap_phase_invalid_during_alloc - $__internal_0_$__cuda_sm10x_tcgen05_guardrail_trap_col_being_dealloced_not_returned_by_alloc)
$__internal_0_$__cuda_sm10x_tcgen05_guardrail_trap_col_being_dealloced_not_returned_by_alloc:
[----:B------:R-:W-:Y:S05]  /*c740*/  BPT.TRAP 0x1 ;  /* 0x000000040000795c */ /* 0x000fea0000300000 */
[----:B------:R-:W-:-:S04]  /*c750*/  HFMA2 R3, -RZ, RZ, 0, 0 ;  /* 0x00000000ff037431 */ /* 0x000fc800000001ff */
[----:B------:R-:W-:Y:S05]  /*c760*/  RET.REL.NODEC R2 `(_ZN7cutlass13device_kernelINS_4gemm6kernel13GemmUniversalIN4cute5tupleIJiiiiEEENS1_10collective13CollectiveMmaINS1_35MainloopSm100TmaUmmaWarpSpecializedILi5ELi2ELi2ENS5_IJNS4_1CILi2EEESB_NSA_ILi1EEEEEEEENS5_IJNSA_ILi256EEESF_NSA_ILi64EEEEEENS_6half_tENS5_IJlSC_lEEESI_SJ_NS4_8TiledMMAINS4_8MMA_AtomIJNS4_26SM100_MMA_F16BF16_2x1SM_SSISI_SI_fLi256ELi256ELNS4_4UMMA5MajorE0ELSO_0ELNSN_7ScaleInE0ELSP_0EEEEEENS4_6LayoutINS5_IJSC_SC_SC_EEENS5_IJNSA_ILi0EEESU_SU_EEEEENS5_IJNS4_10UnderscoreESX_SX_EEEEENS4_28SM100_TMA_2SM_LOAD_MULTICASTENS4_14ComposedLayoutINS4_7SwizzleILi3ELi4ELi3EEENS4_18smem_ptr_flag_bitsILi16EEENSS_INS5_IJNSA_ILi8EEESG_EEENS5_IJSG_SC_EEEEEEEvNS4_8identityENS4_18SM100_TMA_2SM_LOADES1A_vS1B_EENS_8epilogue10collective18CollectiveEpilogueINS1E_23Sm100TmaWarpSpecializedILi4ELi2ELi64ELb1ELb0EEEJNS5_IJNSA_ILi128EEESF_SG_EEENS5_IJNSS_IS1J_SC_EENSS_ISG_SC_EEEEESI_SJ_SI_SJ_NS1E_6fusion15FusionCallbacksIS1I_NS1O_17LinearCombinationISI_fSI_fLNS_15FloatRoundStyleE2EEES1K_S1N_JEEENS4_5SM1004TMEM4LOAD26SM100_TMEM_LOAD_32dp32b64xENS4_13SM90_TMA_LOADES1A_NS4_39AutoVectorizingCopyWithAssumedAlignmentILi128EEENS4_14SM90_TMA_STOREES1A_S20_S20_EEEvvEEEEvNT_6ParamsE) ;  /* 0xffffff3802247950 */ /* 0x000fea0003c3ffff */
        .weak           $__internal_1_$__cuda_sm10x_tcgen05_guardrail_trap_phase_invalid_during_alloc
        .type           $__internal_1_$__cuda_sm10x_tcgen05_guardrail_trap_phase_invalid_during_alloc,@function
        .size           $__internal_1_$__cuda_sm10x_tcgen05_guardrail_trap_phase_invalid_during_alloc,($__internal_2_$__cuda_sm10x_tcgen05_guardrail_trap_unallocated_columns_being_dealloced - $__internal_1_$__cuda_sm10x_tcgen05_guardrail_trap_phase_invalid_during_alloc)
$__internal_1_$__cuda_sm10x_tcgen05_guardrail_trap_phase_invalid_during_alloc:
[----:B------:R-:W-:Y:S05]  /*c770*/  BPT.TRAP 0x1 ;  /* 0x000000040000795c */ /* 0x000fea0000300000 */
[----:B------:R-:W-:-:S04]  /*c780*/  MOV R5, 0x0 ;  /* 0x0000000000057802 */ /* 0x000fc80000000f00 */
[----:B------:R-:W-:Y:S05]  /*c790*/  RET.REL.NODEC R4 `(_ZN7cutlass13device_kernelINS_4gemm6kernel13GemmUniversalIN4cute5tupleIJiiiiEEENS1_10collective13CollectiveMmaINS1_35MainloopSm100TmaUmmaWarpSpecializedILi5ELi2ELi2ENS5_IJNS4_1CILi2EEESB_NSA_ILi1EEEEEEEENS5_IJNSA_ILi256EEESF_NSA_ILi64EEEEEENS_6half_tENS5_IJlSC_lEEESI_SJ_NS4_8TiledMMAINS4_8MMA_AtomIJNS4_26SM100_MMA_F16BF16_2x1SM_SSISI_SI_fLi256ELi256ELNS4_4UMMA5MajorE0ELSO_0ELNSN_7ScaleInE0ELSP_0EEEEEENS4_6LayoutINS5_IJSC_SC_SC_EEENS5_IJNSA_ILi0EEESU_SU_EEEEENS5_IJNS4_10UnderscoreESX_SX_EEEEENS4_28SM100_TMA_2SM_LOAD_MULTICASTENS4_14ComposedLayoutINS4_7SwizzleILi3ELi4ELi3EEENS4_18smem_ptr_flag_bitsILi16EEENSS_INS5_IJNSA_ILi8EEESG_EEENS5_IJSG_SC_EEEEEEEvNS4_8identityENS4_18SM100_TMA_2SM_LOADES1A_vS1B_EENS_8epilogue10collective18CollectiveEpilogueINS1E_23Sm100TmaWarpSpecializedILi4ELi2ELi64ELb1ELb0EEEJNS5_IJNSA_ILi128EEESF_SG_EEENS5_IJNSS_IS1J_SC_EENSS_ISG_SC_EEEEESI_SJ_SI_SJ_NS1E_6fusion15FusionCallbacksIS1I_NS1O_17LinearCombinationISI_fSI_fLNS_15FloatRoundStyleE2EEES1K_S1N_JEEENS4_5SM1004TMEM4LOAD26SM100_TMEM_LOAD_32dp32b64xENS4_13SM90_TMA_LOADES1A_NS4_39AutoVectorizingCopyWithAssumedAlignmentILi128EEENS4_14SM90_TMA_STOREES1A_S20_S20_EEEvvEEEEvNT_6ParamsE) ;  /* 0xffffff3804187950 */ /* 0x000fea0003c3ffff */
        .weak           $__internal_2_$__cuda_sm10x_tcgen05_guardrail_trap_unallocated_columns_being_dealloced
        .type           $__internal_2_$__cuda_sm10x_tcgen05_guardrail_trap_unallocated_columns_being_dealloced,@function
        .size           $__internal_2_$__cuda_sm10x_tcgen05_guardrail_trap_unallocated_columns_being_dealloced,(.L_x_194 - $__internal_2_$__cuda_sm10x_tcgen05_guardrail_trap_unallocated_columns_being_dealloced)
$__internal_2_$__cuda_sm10x_tcgen05_guardrail_trap_unallocated_columns_being_dealloced:
[----:B------:R-:W-:Y:S05]  /*c7a0*/  BPT.TRAP 0x1 ;  /* 0x000000040000795c */ /* 0x000fea0000300000 */
[----:B------:R-:W-:-:S04]  /*c7b0*/  HFMA2 R3, -RZ, RZ, 0, 0 ;  /* 0x00000000ff037431 */ /* 0x000fc800000001ff */
[----:B------:R-:W-:Y:S05]  /*c7c0*/  RET.REL.NODEC R2 `(_ZN7cutlass13device_kernelINS_4gemm6kernel13GemmUniversalIN4cute5tupleIJiiiiEEENS1_10collective13CollectiveMmaINS1_35MainloopSm100TmaUmmaWarpSpecializedILi5ELi2ELi2ENS5_IJNS4_1CILi2EEESB_NSA_ILi1EEEEEEEENS5_IJNSA_ILi256EEESF_NSA_ILi64EEEEEENS_6half_tENS5_IJlSC_lEEESI_SJ_NS4_8TiledMMAINS4_8MMA_AtomIJNS4_26SM100_MMA_F16BF16_2x1SM_SSISI_SI_fLi256ELi256ELNS4_4UMMA5MajorE0ELSO_0ELNSN_7ScaleInE0ELSP_0EEEEEENS4_6LayoutINS5_IJSC_SC_SC_EEENS5_IJNSA_ILi0EEESU_SU_EEEEENS5_IJNS4_10UnderscoreESX_SX_EEEEENS4_28SM100_TMA_2SM_LOAD_MULTICASTENS4_14ComposedLayoutINS4_7SwizzleILi3ELi4ELi3EEENS4_18smem_ptr_flag_bitsILi16EEENSS_INS5_IJNSA_ILi8EEESG_EEENS5_IJSG_SC_EEEEEEEvNS4_8identityENS4_18SM100_TMA_2SM_LOADES1A_vS1B_EENS_8epilogue10collective18CollectiveEpilogueINS1E_23Sm100TmaWarpSpecializedILi4ELi2ELi64ELb1ELb0EEEJNS5_IJNSA_ILi128EEESF_SG_EEENS5_IJNSS_IS1J_SC_EENSS_ISG_SC_EEEEESI_SJ_SI_SJ_NS1E_6fusion15FusionCallbacksIS1I_NS1O_17LinearCombinationISI_fSI_fLNS_15FloatRoundStyleE2EEES1K_S1N_JEEENS4_5SM1004TMEM4LOAD26SM100_TMEM_LOAD_32dp32b64xENS4_13SM90_TMA_LOADES1A_NS4_39AutoVectorizingCopyWithAssumedAlignmentILi128EEENS4_14SM90_TMA_STOREES1A_S20_S20_EEEvvEEEEvNT_6ParamsE) ;  /* 0xffffff38020c7950 */ /* 0x000fea0003c3ffff */
.L_x_193:
[----:B------:R-:W-:-:S00]  /*c7d0*/  BRA `(.L_x_193) ;  /* 0xfffffffc00fc7947 */ /* 0x000fc0000383ffff */
[----:B------:R-:W-:-:S00]  /*c7e0*/  NOP ;  /* 0x0000000000007918 */ /* 0x000fc00000000000 */
        /* <DEDUP_REMOVED lines=9> */
.L_x_194:


//--------------------- .nv.global.init           --------------------------
	.section	.nv.global.init,"aw",@progbits
.nv.global.init:
	.type		$str$27,@object
	.size		$str$27,($str$28 - $str$27)
$str$27:
        /*0000*/ 	.byte	0x28, 0x61, 0x64, 0x64, 0x72, 0x65, 0x73, 0x73, 0x20, 0x26, 0x20, 0x6d, 0x61, 0x73, 0x6b, 0x29
        /*0010*/ 	.byte	0x20, 0x3d, 0x3d, 0x20, 0x30, 0x00
	.type		$str$28,@object
	.size		$str$28,($str$26 - $str$28)
$str$28:
        /*0016*/ 	.byte	0x2f, 0x74, 0x6d, 0x70, 0x2f, 0x63, 0x75, 0x74, 0x6c, 0x61, 0x73, 0x73, 0x5f, 0x73, 0x77, 0x65
        /*0026*/ 	.byte	0x65, 0x70, 0x5f, 0x73, 0x72, 0x63, 0x2f, 0x69, 0x6e, 0x63, 0x6c, 0x75, 0x64, 0x65, 0x2f, 0x63
        /*0036*/ 	.byte	0x75, 0x74, 0x65, 0x2f, 0x70, 0x6f, 0x69, 0x6e, 0x74, 0x65, 0x72, 0x5f, 0x66, 0x6c, 0x61, 0x67
        /*0046*/ 	.byte	0x67, 0x65, 0x64, 0x2e, 0x68, 0x70, 0x70, 0x00
	.type		$str$26,@object
	.size		$str$26,($str$25 - $str$26)
$str$26:
        /*004e*/ 	.byte	0x2f, 0x74, 0x6d, 0x70, 0x2f, 0x63, 0x75, 0x74, 0x6c, 0x61, 0x73, 0x73, 0x5f, 0x73, 0x77, 0x65
        /*005e*/ 	.byte	0x65, 0x70, 0x5f, 0x73, 0x72, 0x63, 0x2f, 0x69, 0x6e, 0x63, 0x6c, 0x75, 0x64, 0x65, 0x2f, 0x63
        /*006e*/ 	.byte	0x75, 0x74, 0x65, 0x2f, 0x61, 0x74, 0x6f, 0x6d, 0x2f, 0x63, 0x6f, 0x70, 0x79, 0x5f, 0x74, 0x72
        /*007e*/ 	.byte	0x61, 0x69, 0x74, 0x73, 0x5f, 0x73, 0x6d, 0x31, 0x30, 0x30, 0x2e, 0x68, 0x70, 0x70, 0x00
	.type		$str$25,@object
	.size		$str$25,(__unnamed_1 - $str$25)
$str$25:
        /*008d*/ 	.byte	0x28, 0x28, 0x75, 0x69, 0x6e, 0x74, 0x33, 0x32, 0x5f, 0x74, 0x28, 0x74, 0x68, 0x72, 0x65, 0x61
        /*009d*/ 	.byte	0x64, 0x49, 0x64, 0x78, 0x2e, 0x78, 0x29, 0x20, 0x2f, 0x20, 0x33, 0x32, 0x29, 0x20, 0x25, 0x20
        /*00ad*/ 	.byte	0x34, 0x29, 0x20, 0x3d, 0x3d, 0x20, 0x28, 0x28, 0x28, 0x74, 0x6d, 0x65, 0x6d, 0x5f, 0x61, 0x64
        /*00bd*/ 	.byte	0x64, 0x72, 0x20, 0x3e, 0x3e, 0x20, 0x31, 0x36, 0x29, 0x20, 0x2f, 0x20, 0x33, 0x32, 0x29, 0x20
        /*00cd*/ 	.byte	0x25, 0x20, 0x34, 0x29, 0x00
	.type		__unnamed_1,@object
	.size		__unnamed_1,(__unnamed_2 - __unnamed_1)
__unnamed_1:
        /*00d2*/ 	.byte	0x61, 0x75, 0x74, 0x6f, 0x20, 0x63, 0x75, 0x74, 0x65, 0x3a, 0x3a, 0x61, 0x73, 0x5f, 0x70, 0x6f
        /* <DEDUP_REMOVED lines=24> */
        /*0262*/ 	.byte	0x3e, 0x3e, 0x3e, 0x3e, 0x5d, 0x00
	.type		__unnamed_2,@object
	.size		__unnamed_2,(.L_2 - __unnamed_2)
__unnamed_2:
        /* <DEDUP_REMOVED lines=43> */
        /*0518*/ 	.byte	0x74, 0x65, 0x3a, 0x3a, 0x43, 0x3c, 0x30, 0x3e, 0x3e, 0x3e, 0x3e, 0x5d, 0x00
.L_2:


//--------------------- .nv.shared._ZN7cutlass13device_kernelINS_4gemm6kernel13GemmUniversalIN4cute5tupleIJiiiiEEENS1_10collective13CollectiveMmaINS1_35MainloopSm100TmaUmmaWarpSpecializedILi5ELi2ELi2ENS5_IJNS4_1CILi2EEESB_NSA_ILi1EEEEEEEENS5_IJNSA_ILi256EEESF_NSA_ILi64EEEEEENS_6half_tENS5_IJlSC_lEEESI_SJ_NS4_8TiledMMAINS4_8MMA_AtomIJNS4_26SM100_MMA_F16BF16_2x1SM_SSISI_SI_fLi256ELi256ELNS4_4UMMA5MajorE0ELSO_0ELNSN_7ScaleInE0ELSP_0EEEEEENS4_6LayoutINS5_IJSC_SC_SC_EEENS5_IJNSA_ILi0EEESU_SU_EEEEENS5_IJNS4_10UnderscoreESX_SX_EEEEENS4_28SM100_TMA_2SM_LOAD_MULTICASTENS4_14ComposedLayoutINS4_7SwizzleILi3ELi4ELi3EEENS4_18smem_ptr_flag_bitsILi16EEENSS_INS5_IJNSA_ILi8EEESG_EEENS5_IJSG_SC_EEEEEEEvNS4_8identityENS4_18SM100_TMA_2SM_LOADES1A_vS1B_EENS_8epilogue10collective18CollectiveEpilogueINS1E_23Sm100TmaWarpSpecializedILi4ELi2ELi64ELb1ELb0EEEJNS5_IJNSA_ILi128EEESF_SG_EEENS5_IJNSS_IS1J_SC_EENSS_ISG_SC_EEEEESI_SJ_SI_SJ_NS1E_6fusion15FusionCallbacksIS1I_NS1O_17LinearCombinationISI_fSI_fLNS_15FloatRoundStyleE2EEES1K_S1N_JEEENS4_5SM1004TMEM4LOAD26SM100_TMEM_LOAD_32dp32b64xENS4_13SM90_TMA_LOADES1A_NS4_39AutoVectorizingCopyWithAssumedAlignmentILi128EEENS4_14SM90_TMA_STOREES1A_S20_S20_EEEvvEEEEvNT_6ParamsE --------------------------
	.section	.nv.shared._ZN7cutlass13device_kernelINS_4gemm6kernel13GemmUniversalIN4cute5tupleIJiiiiEEENS1_10collective13CollectiveMmaINS1_35MainloopSm100TmaUmmaWarpSpecializedILi5ELi2ELi2ENS5_IJNS4_1CILi2EEESB_NSA_ILi1EEEEEEEENS5_IJNSA_ILi256EEESF_NSA_ILi64EEEEEENS_6half_tENS5_IJlSC_lEEESI_SJ_NS4_8TiledMMAINS4_8MMA_AtomIJNS4_26SM100_MMA_F16BF16_2x1SM_SSISI_SI_fLi256ELi256ELNS4_4UMMA5MajorE0ELSO_0ELNSN_7ScaleInE0ELSP_0EEEEEENS4_6LayoutINS5_IJSC_SC_SC_EEENS5_IJNSA_ILi0EEESU_SU_EEEEENS5_IJNS4_10UnderscoreESX_SX_EEEEENS4_28SM100_TMA_2SM_LOAD_MULTICASTENS4_14ComposedLayoutINS4_7SwizzleILi3ELi4ELi3EEENS4_18smem_ptr_flag_bitsILi16EEENSS_INS5_IJNSA_ILi8EEESG_EEENS5_IJSG_SC_EEEEEEEvNS4_8identityENS4_18SM100_TMA_2SM_LOADES1A_vS1B_EENS_8epilogue10collective18CollectiveEpilogueINS1E_23Sm100TmaWarpSpecializedILi4ELi2ELi64ELb1ELb0EEEJNS5_IJNSA_ILi128EEESF_SG_EEENS5_IJNSS_IS1J_SC_EENSS_ISG_SC_EEEEESI_SJ_SI_SJ_NS1E_6fusion15FusionCallbacksIS1I_NS1O_17LinearCombinationISI_fSI_fLNS_15FloatRoundStyleE2EEES1K_S1N_JEEENS4_5SM1004TMEM4LOAD26SM100_TMEM_LOAD_32dp32b64xENS4_13SM90_TMA_LOADES1A_NS4_39AutoVectorizingCopyWithAssumedAlignmentILi128EEENS4_14SM90_TMA_STOREES1A_S20_S20_EEEvvEEEEvNT_6ParamsE,"aw",@nobits
	.sectionflags	@""
	.align	16
	.zero		1024


//--------------------- .nv.shared.reserved.0     --------------------------
	.section	.nv.shared.reserved.0,"aw",@nobits
	.weak		__nv_reservedSMEM_offset_0_alias
	.size		__nv_reservedSMEM_offset_0_alias, 0, 64
	.other		__nv_reservedSMEM_offset_0_alias,@"STO_CUDA_RESERVED_SHARED STV_DEFAULT"
__nv_reservedSMEM_offset_0_alias:
	.zero		0
.nv.shared.reserved.0:
	.zero		64
	.weak		__nv_reservedSMEM_tcgen05_partition
	.type		__nv_reservedSMEM_tcgen05_partition,@object
	.size		__nv_reservedSMEM_tcgen05_partition,(.L_0 - __nv_reservedSMEM_tcgen05_partition)
__nv_reservedSMEM_tcgen05_partition:
	.zero		32
.L_0:


//--------------------- .nv.global                --------------------------
	.section	.nv.global,"aw",@nobits
.nv.global:
	.type		_ZN39_INTERNAL_ba162b95_4_k_cu_34224ff6_70554cute1_E,@object
	.size		_ZN39_INTERNAL_ba162b95_4_k_cu_34224ff6_70554cute1_E,(_ZN39_INTERNAL_ba162b95_4_k_cu_34224ff6_70554cuda3std3__45__cpo6cbeginE - _ZN39_INTERNAL_ba162b95_4_k_cu_34224ff6_70554cute1_E)
_ZN39_INTERNAL_ba162b95_4_k_cu_34224ff6_70554cute1_E:
	.zero		1
	.type		_ZN39_INTERNAL_ba162b95_4_k_cu_34224ff6_70554cuda3std3__45__cpo6cbeginE,@object
	.size		_ZN39_INTERNAL_ba162b95_4_k_cu_34224ff6_70554cuda3std3__45__cpo6cbeginE,(_ZN39_INTERNAL_ba162b95_4_k_cu_34224ff6_70554cuda3std3__48in_placeE - _ZN39_INTERNAL_ba162b95_4_k_cu_34224ff6_70554cuda3std3__45__cpo6cbeginE)
_ZN39_INTERNAL_ba162b95_4_k_cu_34224ff6_70554cuda3std3__45__cpo6cbeginE:
	.zero		1
	.type		_ZN39_INTERNAL_ba162b95_4_k_cu_34224ff6_70554cuda3std3__48in_placeE,@object
	.size		_ZN39_INTERNAL_ba162b95_4_k_cu_34224ff6_70554cuda3std3__48in_placeE,(_ZN39_INTERNAL_ba162b95_4_k_cu_34224ff6_70554cuda3std6ranges3__45__cpo9iter_moveE - _ZN39_INTERNAL_ba162b95_4_k_cu_34224ff6_70554cuda3std3__48in_placeE)
_ZN39_INTERNAL_ba162b95_4_k_cu_34224ff6_70554cuda3std3__48in_placeE:
	.zero		1
	.type		_ZN39_INTERNAL_ba162b95_4_k_cu_34224ff6_70554cuda3std6ranges3__45__cpo9iter_moveE,@object
	.size		_ZN39_INTERNAL_ba162b95_4_k_cu_34224ff6_70554cuda3std6ranges3__45__cpo9iter_moveE,(_ZN39_INTERNAL_ba162b95_4_k_cu_34224ff6_70554cuda3std3__45__cpo5beginE - _ZN39_INTERNAL_ba162b95_4_k_cu_34224ff6_70554cuda3std6ranges3__45__cpo9iter_moveE)
_ZN39_INTERNAL_ba162b95_4_k_cu_34224ff6_70554cuda3std6ranges3__45__cpo9iter_moveE:
	.zero		1
	.type		_ZN39_INTERNAL_ba162b95_4_k_cu_34224ff6_70554cuda3std3__45__cpo5beginE,@object
	.size		_ZN39_INTERNAL_ba162b95_4_k_cu_34224ff6_70554cuda3std3__45__cpo5beginE,(_ZN39_INTERNAL_ba162b95_4_k_cu_34224ff6_70554cuda3std3__441_GLOBAL__N__ba162b95_4_k_cu_34224ff6_70556ignoreE - _ZN39_INTERNAL_ba162b95_4_k_cu_34224ff6_70554cuda3std3__45__cpo5beginE)
_ZN39_INTERNAL_ba162b95_4_k_cu_34224ff6_70554cuda3std3__45__cpo5beginE:
	.zero		1
	.type		_ZN39_INTERNAL_ba162b95_4_k_cu_34224ff6_70554cuda3std3__441_GLOBAL__N__ba162b95_4_k_cu_34224ff6_70556ignoreE,@object
	.size		_ZN39_INTERNAL_ba162b95_4_k_cu_34224ff6_70554cuda3std3__441_GLOBAL__N__ba162b95_4_k_cu_34224ff6_70556ignoreE,(_ZN39_INTERNAL_ba162b95_4_k_cu_34224ff6_70554cute7productE - _ZN39_INTERNAL_ba162b95_4_k_cu_34224ff6_70554cuda3std3__441_GLOBAL__N__ba162b95_4_k_cu_34224ff6_70556ignoreE)
_ZN39_INTERNAL_ba162b95_4_k_cu_34224ff6_70554cuda3std3__441_GLOBAL__N__ba162b95_4_k_cu_34224ff6_70556ignoreE:
	.zero		1
	.type		_ZN39_INTERNAL_ba162b95_4_k_cu_34224ff6_70554cute7productE,@object
	.size		_ZN39_INTERNAL_ba162b95_4_k_cu_34224ff6_70554cute7productE,(_ZN39_INTERNAL_ba162b95_4_k_cu_34224ff6_70554cuda3std3__45__cpo3endE - _ZN39_INTERNAL_ba162b95_4_k_cu_34224ff6_70554cute7productE)
_ZN39_INTERNAL_ba162b95_4_k_cu_34224ff6_70554cute7productE:
	.zero		1
	.type		_ZN39_INTERNAL_ba162b95_4_k_cu_34224ff6_70554cuda3std3__45__cpo3endE,@object
	.size		_ZN39_INTERNAL_ba162b95_4_k_cu_34224ff6_70554cuda3std3__45__cpo3endE,(_ZN39_INTERNAL_ba162b95_4_k_cu_34224ff6_70554cuda3std3__419piecewise_constructE - _ZN39_INTERNAL_ba162b95_4_k_cu_34224ff6_70554cuda3std3__45__cpo3endE)
_ZN39_INTERNAL_ba162b95_4_k_cu_34224ff6_70554cuda3std3__45__cpo3endE:
	.zero		1
	.type		_ZN39_INTERNAL_ba162b95_4_k_cu_34224ff6_70554cuda3std3__419piecewise_constructE,@object
	.size		_ZN39_INTERNAL_ba162b95_4_k_cu_34224ff6_70554cuda3std3__419piecewise_constructE,(_ZN39_INTERNAL_ba162b95_4_k_cu_34224ff6_70554cuda3std3__45__cpo4cendE - _ZN39_INTERNAL_ba162b95_4_k_cu_34224ff6_70554cuda3std3__419piecewise_constructE)
_ZN39_INTERNAL_ba162b95_4_k_cu_34224ff6_70554cuda3std3__419piecewise_constructE:
	.zero		1
	.type		_ZN39_INTERNAL_ba162b95_4_k_cu_34224ff6_70554cuda3std3__45__cpo4cendE,@object
	.size		_ZN39_INTERNAL_ba162b95_4_k_cu_34224ff6_70554cuda3std3__45__cpo4cendE,(_ZN39_INTERNAL_ba162b95_4_k_cu_34224ff6_70554cuda3std6ranges3__45__cpo4swapE - _ZN39_INTERNAL_ba162b95_4_k_cu_34224ff6_70554cuda3std3__45__cpo4cendE)
_ZN39_INTERNAL_ba162b95_4_k_cu_34224ff6_70554cuda3std3__45__cpo4cendE:
	.zero		1
	.type		_ZN39_INTERNAL_ba162b95_4_k_cu_34224ff6_70554cuda3std6ranges3__45__cpo4swapE,@object
	.size		_ZN39_INTERNAL_ba162b95_4_k_cu_34224ff6_70554cuda3std6ranges3__45__cpo4swapE,(.L_10 - _ZN39_INTERNAL_ba162b95_4_k_cu_34224ff6_70554cuda3std6ranges3__45__cpo4swapE)
_ZN39_INTERNAL_ba162b95_4_k_cu_34224ff6_70554cuda3std6ranges3__45__cpo4swapE:
	.zero		1
.L_10:


//--------------------- .nv.constant0._ZN7cutlass13device_kernelINS_4gemm6kernel13GemmUniversalIN4cute5tupleIJiiiiEEENS1_10collective13CollectiveMmaINS1_35MainloopSm100TmaUmmaWarpSpecializedILi5ELi2ELi2ENS5_IJNS4_1CILi2EEESB_NSA_ILi1EEEEEEEENS5_IJNSA_ILi256EEESF_NSA_ILi64EEEEEENS_6half_tENS5_IJlSC_lEEESI_SJ_NS4_8TiledMMAINS4_8MMA_AtomIJNS4_26SM100_MMA_F16BF16_2x1SM_SSISI_SI_fLi256ELi256ELNS4_4UMMA5MajorE0ELSO_0ELNSN_7ScaleInE0ELSP_0EEEEEENS4_6LayoutINS5_IJSC_SC_SC_EEENS5_IJNSA_ILi0EEESU_SU_EEEEENS5_IJNS4_10UnderscoreESX_SX_EEEEENS4_28SM100_TMA_2SM_LOAD_MULTICASTENS4_14ComposedLayoutINS4_7SwizzleILi3ELi4ELi3EEENS4_18smem_ptr_flag_bitsILi16EEENSS_INS5_IJNSA_ILi8EEESG_EEENS5_IJSG_SC_EEEEEEEvNS4_8identityENS4_18SM100_TMA_2SM_LOADES1A_vS1B_EENS_8epilogue10collective18CollectiveEpilogueINS1E_23Sm100TmaWarpSpecializedILi4ELi2ELi64ELb1ELb0EEEJNS5_IJNSA_ILi128EEESF_SG_EEENS5_IJNSS_IS1J_SC_EENSS_ISG_SC_EEEEESI_SJ_SI_SJ_NS1E_6fusion15FusionCallbacksIS1I_NS1O_17LinearCombinationISI_fSI_fLNS_15FloatRoundStyleE2EEES1K_S1N_JEEENS4_5SM1004TMEM4LOAD26SM100_TMEM_LOAD_32dp32b64xENS4_13SM90_TMA_LOADES1A_NS4_39AutoVectorizingCopyWithAssumedAlignmentILi128EEENS4_14SM90_TMA_STOREES1A_S20_S20_EEEvvEEEEvNT_6ParamsE --------------------------
	.section	.nv.constant0._ZN7cutlass13device_kernelINS_4gemm6kernel13GemmUniversalIN4cute5tupleIJiiiiEEENS1_10collective13CollectiveMmaINS1_35MainloopSm100TmaUmmaWarpSpecializedILi5ELi2ELi2ENS5_IJNS4_1CILi2EEESB_NSA_ILi1EEEEEEEENS5_IJNSA_ILi256EEESF_NSA_ILi64EEEEEENS_6half_tENS5_IJlSC_lEEESI_SJ_NS4_8TiledMMAINS4_8MMA_AtomIJNS4_26SM100_MMA_F16BF16_2x1SM_SSISI_SI_fLi256ELi256ELNS4_4UMMA5MajorE0ELSO_0ELNSN_7ScaleInE0ELSP_0EEEEEENS4_6LayoutINS5_IJSC_SC_SC_EEENS5_IJNSA_ILi0EEESU_SU_EEEEENS5_IJNS4_10UnderscoreESX_SX_EEEEENS4_28SM100_TMA_2SM_LOAD_MULTICASTENS4_14ComposedLayoutINS4_7SwizzleILi3ELi4ELi3EEENS4_18smem_ptr_flag_bitsILi16EEENSS_INS5_IJNSA_ILi8EEESG_EEENS5_IJSG_SC_EEEEEEEvNS4_8identityENS4_18SM100_TMA_2SM_LOADES1A_vS1B_EENS_8epilogue10collective18CollectiveEpilogueINS1E_23Sm100TmaWarpSpecializedILi4ELi2ELi64ELb1ELb0EEEJNS5_IJNSA_ILi128EEESF_SG_EEENS5_IJNSS_IS1J_SC_EENSS_ISG_SC_EEEEESI_SJ_SI_SJ_NS1E_6fusion15FusionCallbacksIS1I_NS1O_17LinearCombinationISI_fSI_fLNS_15FloatRoundStyleE2EEES1K_S1N_JEEENS4_5SM1004TMEM4LOAD26SM100_TMEM_LOAD_32dp32b64xENS4_13SM90_TMA_LOADES1A_NS4_39AutoVectorizingCopyWithAssumedAlignmentILi128EEENS4_14SM90_TMA_STOREES1A_S20_S20_EEEvvEEEEvNT_6ParamsE,"a",@progbits
	.sectionflags	@""
	.align	4
.nv.constant0._ZN7cutlass13device_kernelINS_4gemm6kernel13GemmUniversalIN4cute5tupleIJiiiiEEENS1_10collective13CollectiveMmaINS1_35MainloopSm100TmaUmmaWarpSpecializedILi5ELi2ELi2ENS5_IJNS4_1CILi2EEESB_NSA_ILi1EEEEEEEENS5_IJNSA_ILi256EEESF_NSA_ILi64EEEEEENS_6half_tENS5_IJlSC_lEEESI_SJ_NS4_8TiledMMAINS4_8MMA_AtomIJNS4_26SM100_MMA_F16BF16_2x1SM_SSISI_SI_fLi256ELi256ELNS4_4UMMA5MajorE0ELSO_0ELNSN_7ScaleInE0ELSP_0EEEEEENS4_6LayoutINS5_IJSC_SC_SC_EEENS5_IJNSA_ILi0EEESU_SU_EEEEENS5_IJNS4_10UnderscoreESX_SX_EEEEENS4_28SM100_TMA_2SM_LOAD_MULTICASTENS4_14ComposedLayoutINS4_7SwizzleILi3ELi4ELi3EEENS4_18smem_ptr_flag_bitsILi16EEENSS_INS5_IJNSA_ILi8EEESG_EEENS5_IJSG_SC_EEEEEEEvNS4_8identityENS4_18SM100_TMA_2SM_LOADES1A_vS1B_EENS_8epilogue10collective18CollectiveEpilogueINS1E_23Sm100TmaWarpSpecializedILi4ELi2ELi64ELb1ELb0EEEJNS5_IJNSA_ILi128EEESF_SG_EEENS5_IJNSS_IS1J_SC_EENSS_ISG_SC_EEEEESI_SJ_SI_SJ_NS1E_6fusion15FusionCallbacksIS1I_NS1O_17LinearCombinationISI_fSI_fLNS_15FloatRoundStyleE2EEES1K_S1N_JEEENS4_5SM1004TMEM4LOAD26SM100_TMEM_LOAD_32dp32b64xENS4_13SM90_TMA_LOADES1A_NS4_39AutoVectorizingCopyWithAssumedAlignmentILi128EEENS4_14SM90_TMA_STOREES1A_S20_S20_EEEvvEEEEvNT_6ParamsE:
	.zero		2944


//--------------------- SYMBOLS --------------------------

	.type		.nv.reservedSmem.offset0,@object
	.size		.nv.reservedSmem.offset0,0x4
	.type		.nv.reservedSmem.cap,@object
	.size		.nv.reservedSmem.cap,0x4
	.type		__assertfail,@function
